	.target	sm_100a

	.elftype	@"ET_EXEC"


//--------------------- .note.nv.tkinfo           --------------------------
	.section	.note.nv.tkinfo,"",@"SHT_NOTE"
	.sectionflags	@"SHF_NOTE_NV_TKINFO"
	.tkinfo
        /*0018*/ 	.word	0x00000002
        /*0030*/ 	.string	""
        /*0030*/ 	.string	"ptxas"
        /*0030*/ 	.string	"Cuda compilation tools, release 13.0, V13.0.88"
        /*0030*/ 	.string	"Build cuda_13.0.r13.0/compiler.36424714_0"
        /*0030*/ 	.string	"-arch sm_100a -m 64 "



//--------------------- .note.nv.cuinfo           --------------------------
	.section	.note.nv.cuinfo,"",@"SHT_NOTE"
	.sectionflags	@"SHF_NOTE_NV_CUINFO"
        /*0018*/ 	.short	0x0002
        /*001a*/ 	.short	0x0064
        /*001c*/ 	.short	0x0082
	.zero		2


//--------------------- .nv.info                  --------------------------
	.section	.nv.info,"",@"SHT_CUDA_INFO"
	.align	4


	//----- nvinfo : EIATTR_REGCOUNT
	.align		4
        /*0000*/ 	.byte	0x04, 0x2f
        /*0002*/ 	.short	(.L_12 - .L_11)
	.align		4
.L_11:
        /*0004*/ 	.word	index@(_ZN7cutlass6KernelINS_4gemm6kernel13TrmmUniversalINS1_11threadblock13MmaMultistageINS1_9GemmShapeILi64ELi64ELi16EEENS_9transform11threadblock44PredicatedTileAccessIteratorTriangularMatrixINS_11MatrixShapeILi64ELi16EEEdNS_6layout8RowMajorELi1ENS8_29PitchLinearWarpRakedThreadMapINS_16PitchLinearShapeILi16ELi64EEELi128ENSG_ILi16ELi2EEELi1EEELNS_8SideModeE1ELNS_8FillModeE0ELNS_8DiagTypeE3ENS_5ArrayIdLi1ELb1EEEEENS9_25RegularTileAccessIteratorISC_dNSD_40RowMajorTensorOpMultiplicand64bCrosswiseELi1ESJ_Li8EEELNS_4arch14CacheOperation4KindE0ENSA_INSB_ILi16ELi64EEEdSE_Li0ENS8_31PitchLinearWarpStripedThreadMapINSG_ILi64ELi16EEELi128ESI_Li1EEELSK_1ELSL_2ELSM_0ESO_EENSQ_ISW_dNSD_40RowMajorTensorOpMultiplicandCongruous64bELi0ESZ_Li8EEELSV_0EdSE_NS4_9MmaPolicyINS1_4warp11MmaTensorOpINS6_ILi32ELi32ELi16EEEdSR_dS11_dSE_NS14_17MmaTensorOpPolicyINST_3MmaINS6_ILi8ELi8ELi4EEELi32EdSE_dNSD_11ColumnMajorEdSE_NST_13OpMultiplyAddEEENSB_ILi1ELi1EEEEELi1ELb0EbEENSB_ILi0ELi0EEES1G_Li1EEELi3ELNS1_23SharedMemoryClearOptionE1EbEENS_8epilogue11threadblock8EpilogueIS7_S1F_Li1ENS1L_22PredicatedTileIteratorINS1L_26OutputTileOptimalThreadMapINS1L_15OutputTileShapeILi64ELi8ELi2ELi1ELi1EEENS1P_ILi1ELi4ELi1ELi1ELi4EEELi128ELi1ELi64EEEdLb0ENSD_9NoPermuteELb1EEENS1K_4warp24FragmentIteratorTensorOpIS16_S19_dNSN_IdLi2ELb1EEESE_EENS1V_20TileIteratorTensorOpIS16_S19_dSE_EENS1L_18SharedLoadIteratorINS1S_18CompactedThreadMapEdLi8EEENS1K_6thread17LinearCombinationIdLi1EddLNS24_9ScaleType4KindE0ELNS_15FloatRoundStyleE2EdEENSB_ILi0ELi4EEELi1ELi1EEENS4_30GemmIdentityThreadblockSwizzleILi1EEELSK_1ELSL_2ELSM_0EEEEEvNT_6ParamsE)
        /*0008*/ 	.word	0x00000094


	//----- nvinfo : EIATTR_FRAME_SIZE
	.align		4
.L_12:
        /*000c*/ 	.byte	0x04, 0x11
        /*000e*/ 	.short	(.L_14 - .L_13)
	.align		4
.L_13:
        /*0010*/ 	.word	index@(_ZN7cutlass6KernelINS_4gemm6kernel13TrmmUniversalINS1_11threadblock13MmaMultistageINS1_9GemmShapeILi64ELi64ELi16EEENS_9transform11threadblock44PredicatedTileAccessIteratorTriangularMatrixINS_11MatrixShapeILi64ELi16EEEdNS_6layout8RowMajorELi1ENS8_29PitchLinearWarpRakedThreadMapINS_16PitchLinearShapeILi16ELi64EEELi128ENSG_ILi16ELi2EEELi1EEELNS_8SideModeE1ELNS_8FillModeE0ELNS_8DiagTypeE3ENS_5ArrayIdLi1ELb1EEEEENS9_25RegularTileAccessIteratorISC_dNSD_40RowMajorTensorOpMultiplicand64bCrosswiseELi1ESJ_Li8EEELNS_4arch14CacheOperation4KindE0ENSA_INSB_ILi16ELi64EEEdSE_Li0ENS8_31PitchLinearWarpStripedThreadMapINSG_ILi64ELi16EEELi128ESI_Li1EEELSK_1ELSL_2ELSM_0ESO_EENSQ_ISW_dNSD_40RowMajorTensorOpMultiplicandCongruous64bELi0ESZ_Li8EEELSV_0EdSE_NS4_9MmaPolicyINS1_4warp11MmaTensorOpINS6_ILi32ELi32ELi16EEEdSR_dS11_dSE_NS14_17MmaTensorOpPolicyINST_3MmaINS6_ILi8ELi8ELi4EEELi32EdSE_dNSD_11ColumnMajorEdSE_NST_13OpMultiplyAddEEENSB_ILi1ELi1EEEEELi1ELb0EbEENSB_ILi0ELi0EEES1G_Li1EEELi3ELNS1_23SharedMemoryClearOptionE1EbEENS_8epilogue11threadblock8EpilogueIS7_S1F_Li1ENS1L_22PredicatedTileIteratorINS1L_26OutputTileOptimalThreadMapINS1L_15OutputTileShapeILi64ELi8ELi2ELi1ELi1EEENS1P_ILi1ELi4ELi1ELi1ELi4EEELi128ELi1ELi64EEEdLb0ENSD_9NoPermuteELb1EEENS1K_4warp24FragmentIteratorTensorOpIS16_S19_dNSN_IdLi2ELb1EEESE_EENS1V_20TileIteratorTensorOpIS16_S19_dSE_EENS1L_18SharedLoadIteratorINS1S_18CompactedThreadMapEdLi8EEENS1K_6thread17LinearCombinationIdLi1EddLNS24_9ScaleType4KindE0ELNS_15FloatRoundStyleE2EdEENSB_ILi0ELi4EEELi1ELi1EEENS4_30GemmIdentityThreadblockSwizzleILi1EEELSK_1ELSL_2ELSM_0EEEEEvNT_6ParamsE)
        /*0014*/ 	.word	0x00000000


	//----- nvinfo : EIATTR_MIN_STACK_SIZE
	.align		4
.L_14:
        /*0018*/ 	.byte	0x04, 0x12
        /*001a*/ 	.short	(.L_16 - .L_15)
	.align		4
.L_15:
        /*001c*/ 	.word	index@(_ZN7cutlass6KernelINS_4gemm6kernel13TrmmUniversalINS1_11threadblock13MmaMultistageINS1_9GemmShapeILi64ELi64ELi16EEENS_9transform11threadblock44PredicatedTileAccessIteratorTriangularMatrixINS_11MatrixShapeILi64ELi16EEEdNS_6layout8RowMajorELi1ENS8_29PitchLinearWarpRakedThreadMapINS_16PitchLinearShapeILi16ELi64EEELi128ENSG_ILi16ELi2EEELi1EEELNS_8SideModeE1ELNS_8FillModeE0ELNS_8DiagTypeE3ENS_5ArrayIdLi1ELb1EEEEENS9_25RegularTileAccessIteratorISC_dNSD_40RowMajorTensorOpMultiplicand64bCrosswiseELi1ESJ_Li8EEELNS_4arch14CacheOperation4KindE0ENSA_INSB_ILi16ELi64EEEdSE_Li0ENS8_31PitchLinearWarpStripedThreadMapINSG_ILi64ELi16EEELi128ESI_Li1EEELSK_1ELSL_2ELSM_0ESO_EENSQ_ISW_dNSD_40RowMajorTensorOpMultiplicandCongruous64bELi0ESZ_Li8EEELSV_0EdSE_NS4_9MmaPolicyINS1_4warp11MmaTensorOpINS6_ILi32ELi32ELi16EEEdSR_dS11_dSE_NS14_17MmaTensorOpPolicyINST_3MmaINS6_ILi8ELi8ELi4EEELi32EdSE_dNSD_11ColumnMajorEdSE_NST_13OpMultiplyAddEEENSB_ILi1ELi1EEEEELi1ELb0EbEENSB_ILi0ELi0EEES1G_Li1EEELi3ELNS1_23SharedMemoryClearOptionE1EbEENS_8epilogue11threadblock8EpilogueIS7_S1F_Li1ENS1L_22PredicatedTileIteratorINS1L_26OutputTileOptimalThreadMapINS1L_15OutputTileShapeILi64ELi8ELi2ELi1ELi1EEENS1P_ILi1ELi4ELi1ELi1ELi4EEELi128ELi1ELi64EEEdLb0ENSD_9NoPermuteELb1EEENS1K_4warp24FragmentIteratorTensorOpIS16_S19_dNSN_IdLi2ELb1EEESE_EENS1V_20TileIteratorTensorOpIS16_S19_dSE_EENS1L_18SharedLoadIteratorINS1S_18CompactedThreadMapEdLi8EEENS1K_6thread17LinearCombinationIdLi1EddLNS24_9ScaleType4KindE0ELNS_15FloatRoundStyleE2EdEENSB_ILi0ELi4EEELi1ELi1EEENS4_30GemmIdentityThreadblockSwizzleILi1EEELSK_1ELSL_2ELSM_0EEEEEvNT_6ParamsE)
        /*0020*/ 	.word	0x00000000
.L_16:


//--------------------- .nv.compat                --------------------------
	.section	.nv.compat,"",@"SHT_CUDA_COMPAT_INFO"
	.align	4
        /*0000*/ 	.byte	0x02, 0x09, 0x01, 0x00, 0x02, 0x02, 0x01, 0x00, 0x02, 0x05, 0x05, 0x00, 0x03, 0x07, 0x01, 0x01
        /*0010*/ 	.byte	0x02, 0x03, 0x00, 0x00, 0x02, 0x06, 0x01, 0x00, 0x04, 0x0b, 0x08, 0x00, 0x01, 0x00, 0x00, 0x00
        /*0020*/ 	.byte	0x00, 0x00, 0x00, 0x00


//--------------------- .nv.info._ZN7cutlass6KernelINS_4gemm6kernel13TrmmUniversalINS1_11threadblock13MmaMultistageINS1_9GemmShapeILi64ELi64ELi16EEENS_9transform11threadblock44PredicatedTileAccessIteratorTriangularMatrixINS_11MatrixShapeILi64ELi16EEEdNS_6layout8RowMajorELi1ENS8_29PitchLinearWarpRakedThreadMapINS_16PitchLinearShapeILi16ELi64EEELi128ENSG_ILi16ELi2EEELi1EEELNS_8SideModeE1ELNS_8FillModeE0ELNS_8DiagTypeE3ENS_5ArrayIdLi1ELb1EEEEENS9_25RegularTileAccessIteratorISC_dNSD_40RowMajorTensorOpMultiplicand64bCrosswiseELi1ESJ_Li8EEELNS_4arch14CacheOperation4KindE0ENSA_INSB_ILi16ELi64EEEdSE_Li0ENS8_31PitchLinearWarpStripedThreadMapINSG_ILi64ELi16EEELi128ESI_Li1EEELSK_1ELSL_2ELSM_0ESO_EENSQ_ISW_dNSD_40RowMajorTensorOpMultiplicandCongruous64bELi0ESZ_Li8EEELSV_0EdSE_NS4_9MmaPolicyINS1_4warp11MmaTensorOpINS6_ILi32ELi32ELi16EEEdSR_dS11_dSE_NS14_17MmaTensorOpPolicyINST_3MmaINS6_ILi8ELi8ELi4EEELi32EdSE_dNSD_11ColumnMajorEdSE_NST_13OpMultiplyAddEEENSB_ILi1ELi1EEEEELi1ELb0EbEENSB_ILi0ELi0EEES1G_Li1EEELi3ELNS1_23SharedMemoryClearOptionE1EbEENS_8epilogue11threadblock8EpilogueIS7_S1F_Li1ENS1L_22PredicatedTileIteratorINS1L_26OutputTileOptimalThreadMapINS1L_15OutputTileShapeILi64ELi8ELi2ELi1ELi1EEENS1P_ILi1ELi4ELi1ELi1ELi4EEELi128ELi1ELi64EEEdLb0ENSD_9NoPermuteELb1EEENS1K_4warp24FragmentIteratorTensorOpIS16_S19_dNSN_IdLi2ELb1EEESE_EENS1V_20TileIteratorTensorOpIS16_S19_dSE_EENS1L_18SharedLoadIteratorINS1S_18CompactedThreadMapEdLi8EEENS1K_6thread17LinearCombinationIdLi1EddLNS24_9ScaleType4KindE0ELNS_15FloatRoundStyleE2EdEENSB_ILi0ELi4EEELi1ELi1EEENS4_30GemmIdentityThreadblockSwizzleILi1EEELSK_1ELSL_2ELSM_0EEEEEvNT_6ParamsE --------------------------
	.section	.nv.info._ZN7cutlass6KernelINS_4gemm6kernel13TrmmUniversalINS1_11threadblock13MmaMultistageINS1_9GemmShapeILi64ELi64ELi16EEENS_9transform11threadblock44PredicatedTileAccessIteratorTriangularMatrixINS_11MatrixShapeILi64ELi16EEEdNS_6layout8RowMajorELi1ENS8_29PitchLinearWarpRakedThreadMapINS_16PitchLinearShapeILi16ELi64EEELi128ENSG_ILi16ELi2EEELi1EEELNS_8SideModeE1ELNS_8FillModeE0ELNS_8DiagTypeE3ENS_5ArrayIdLi1ELb1EEEEENS9_25RegularTileAccessIteratorISC_dNSD_40RowMajorTensorOpMultiplicand64bCrosswiseELi1ESJ_Li8EEELNS_4arch14CacheOperation4KindE0ENSA_INSB_ILi16ELi64EEEdSE_Li0ENS8_31PitchLinearWarpStripedThreadMapINSG_ILi64ELi16EEELi128ESI_Li1EEELSK_1ELSL_2ELSM_0ESO_EENSQ_ISW_dNSD_40RowMajorTensorOpMultiplicandCongruous64bELi0ESZ_Li8EEELSV_0EdSE_NS4_9MmaPolicyINS1_4warp11MmaTensorOpINS6_ILi32ELi32ELi16EEEdSR_dS11_dSE_NS14_17MmaTensorOpPolicyINST_3MmaINS6_ILi8ELi8ELi4EEELi32EdSE_dNSD_11ColumnMajorEdSE_NST_13OpMultiplyAddEEENSB_ILi1ELi1EEEEELi1ELb0EbEENSB_ILi0ELi0EEES1G_Li1EEELi3ELNS1_23SharedMemoryClearOptionE1EbEENS_8epilogue11threadblock8EpilogueIS7_S1F_Li1ENS1L_22PredicatedTileIteratorINS1L_26OutputTileOptimalThreadMapINS1L_15OutputTileShapeILi64ELi8ELi2ELi1ELi1EEENS1P_ILi1ELi4ELi1ELi1ELi4EEELi128ELi1ELi64EEEdLb0ENSD_9NoPermuteELb1EEENS1K_4warp24FragmentIteratorTensorOpIS16_S19_dNSN_IdLi2ELb1EEESE_EENS1V_20TileIteratorTensorOpIS16_S19_dSE_EENS1L_18SharedLoadIteratorINS1S_18CompactedThreadMapEdLi8EEENS1K_6thread17LinearCombinationIdLi1EddLNS24_9ScaleType4KindE0ELNS_15FloatRoundStyleE2EdEENSB_ILi0ELi4EEELi1ELi1EEENS4_30GemmIdentityThreadblockSwizzleILi1EEELSK_1ELSL_2ELSM_0EEEEEvNT_6ParamsE,"",@"SHT_CUDA_INFO"
	.sectionflags	@""
	.align	4


	//----- nvinfo : EIATTR_CUDA_API_VERSION
	.align		4
        /*0000*/ 	.byte	0x04, 0x37
        /*0002*/ 	.short	(.L_18 - .L_17)
.L_17:
        /*0004*/ 	.word	0x00000082


	//----- nvinfo : EIATTR_KPARAM_INFO
	.align		4
.L_18:
        /*0008*/ 	.byte	0x04, 0x17
        /*000a*/ 	.short	(.L_20 - .L_19)
.L_19:
        /*000c*/ 	.word	0x00000000
        /*0010*/ 	.short	0x0000
        /*0012*/ 	.short	0x0000
        /*0014*/ 	.byte	0x00, 0xf0, 0xa1, 0x04


	//----- nvinfo : EIATTR_SPARSE_MMA_MASK
	.align		4
.L_20:
        /*0018*/ 	.byte	0x03, 0x50
        /*001a*/ 	.short	0x0000


	//----- nvinfo : EIATTR_MAXREG_COUNT
	.align		4
        /*001c*/ 	.byte	0x03, 0x1b
        /*001e*/ 	.short	0x00ff


	//----- nvinfo : EIATTR_NUM_BARRIERS
	.align		4
        /*0020*/ 	.byte	0x02, 0x4c
        /*0022*/ 	.byte	0x01
	.zero		1


	//----- nvinfo : EIATTR_MERCURY_ISA_VERSION
	.align		4
        /*0024*/ 	.byte	0x03, 0x5f
        /*0026*/ 	.short	0x0101


	//----- nvinfo : EIATTR_COOP_GROUP_MASK_REGIDS
	.align		4
        /*0028*/ 	.byte	0x04, 0x29
        /*002a*/ 	.short	(.L_22 - .L_21)


	//   ....[0]....
.L_21:
        /*002c*/ 	.word	0xffffffff


	//----- nvinfo : EIATTR_COOP_GROUP_INSTR_OFFSETS
	.align		4
.L_22:
        /*0030*/ 	.byte	0x04, 0x28
        /*0032*/ 	.short	(.L_24 - .L_23)


	//   ....[0]....
.L_23:
        /*0034*/ 	.word	0x00000d80


	//----- nvinfo : EIATTR_VRC_CTA_INIT_COUNT
	.align		4
.L_24:
        /*0038*/ 	.byte	0x02, 0x4a
	.zero		1
	.zero		1


	//----- nvinfo : EIATTR_EXIT_INSTR_OFFSETS
	.align		4
        /*003c*/ 	.byte	0x04, 0x1c
        /*003e*/ 	.short	(.L_26 - .L_25)


	//   ....[0]....
.L_25:
        /*0040*/ 	.word	0x000000f0


	//   ....[1]....
        /*0044*/ 	.word	0x00006e90


	//   ....[2]....
        /*0048*/ 	.word	0x00006f30


	//   ....[3]....
        /*004c*/ 	.word	0x00006fe0


	//----- nvinfo : EIATTR_INDIRECT_BRANCH_TARGETS
	.align		4
.L_26:
        /*0050*/ 	.byte	0x04, 0x34
        /*0052*/ 	.short	(.L_28 - .L_27)


	//   ....[0]....
.L_27:
        /*0054*/ 	.word	.L_x_20@srel
        /*0058*/ 	.short	0x0
        /*005a*/ 	.short	0x0
        /*005c*/ 	.word	0x3
        /*0060*/ 	.word	.L_x_21@srel
        /*0064*/ 	.word	.L_x_22@srel
        /*0068*/ 	.word	.L_x_12@srel


	//   ....[1]....
        /*006c*/ 	.word	.L_x_24@srel
        /*0070*/ 	.short	0x0
        /*0072*/ 	.short	0x0
        /*0074*/ 	.word	0x3
        /*0078*/ 	.word	.L_x_25@srel
        /*007c*/ 	.word	.L_x_26@srel
        /*0080*/ 	.word	.L_x_12@srel


	//----- nvinfo : EIATTR_CRS_STACK_SIZE
	.align		4
.L_28:
        /*0084*/ 	.byte	0x04, 0x1e
        /*0086*/ 	.short	(.L_30 - .L_29)
.L_29:
        /*0088*/ 	.word	0x00000000


	//----- nvinfo : EIATTR_CBANK_PARAM_SIZE
	.align		4
.L_30:
        /*008c*/ 	.byte	0x03, 0x19
        /*008e*/ 	.short	0x0128


	//----- nvinfo : EIATTR_PARAM_CBANK
	.align		4
        /*0090*/ 	.byte	0x04, 0x0a
        /*0092*/ 	.short	(.L_32 - .L_31)
	.align		4
.L_31:
        /*0094*/ 	.word	index@(.nv.constant0._ZN7cutlass6KernelINS_4gemm6kernel13TrmmUniversalINS1_11threadblock13MmaMultistageINS1_9GemmShapeILi64ELi64ELi16EEENS_9transform11threadblock44PredicatedTileAccessIteratorTriangularMatrixINS_11MatrixShapeILi64ELi16EEEdNS_6layout8RowMajorELi1ENS8_29PitchLinearWarpRakedThreadMapINS_16PitchLinearShapeILi16ELi64EEELi128ENSG_ILi16ELi2EEELi1EEELNS_8SideModeE1ELNS_8FillModeE0ELNS_8DiagTypeE3ENS_5ArrayIdLi1ELb1EEEEENS9_25RegularTileAccessIteratorISC_dNSD_40RowMajorTensorOpMultiplicand64bCrosswiseELi1ESJ_Li8EEELNS_4arch14CacheOperation4KindE0ENSA_INSB_ILi16ELi64EEEdSE_Li0ENS8_31PitchLinearWarpStripedThreadMapINSG_ILi64ELi16EEELi128ESI_Li1EEELSK_1ELSL_2ELSM_0ESO_EENSQ_ISW_dNSD_40RowMajorTensorOpMultiplicandCongruous64bELi0ESZ_Li8EEELSV_0EdSE_NS4_9MmaPolicyINS1_4warp11MmaTensorOpINS6_ILi32ELi32ELi16EEEdSR_dS11_dSE_NS14_17MmaTensorOpPolicyINST_3MmaINS6_ILi8ELi8ELi4EEELi32EdSE_dNSD_11ColumnMajorEdSE_NST_13OpMultiplyAddEEENSB_ILi1ELi1EEEEELi1ELb0EbEENSB_ILi0ELi0EEES1G_Li1EEELi3ELNS1_23SharedMemoryClearOptionE1EbEENS_8epilogue11threadblock8EpilogueIS7_S1F_Li1ENS1L_22PredicatedTileIteratorINS1L_26OutputTileOptimalThreadMapINS1L_15OutputTileShapeILi64ELi8ELi2ELi1ELi1EEENS1P_ILi1ELi4ELi1ELi1ELi4EEELi128ELi1ELi64EEEdLb0ENSD_9NoPermuteELb1EEENS1K_4warp24FragmentIteratorTensorOpIS16_S19_dNSN_IdLi2ELb1EEESE_EENS1V_20TileIteratorTensorOpIS16_S19_dSE_EENS1L_18SharedLoadIteratorINS1S_18CompactedThreadMapEdLi8EEENS1K_6thread17LinearCombinationIdLi1EddLNS24_9ScaleType4KindE0ELNS_15FloatRoundStyleE2EdEENSB_ILi0ELi4EEELi1ELi1EEENS4_30GemmIdentityThreadblockSwizzleILi1EEELSK_1ELSL_2ELSM_0EEEEEvNT_6ParamsE)
        /*0098*/ 	.short	0x0380
        /*009a*/ 	.short	0x0128


	//----- nvinfo : EIATTR_SW_WAR
	.align		4
.L_32:
        /*009c*/ 	.byte	0x04, 0x36
        /*009e*/ 	.short	(.L_34 - .L_33)
.L_33:
        /*00a0*/ 	.word	0x00000008
.L_34:


//--------------------- .nv.callgraph             --------------------------
	.section	.nv.callgraph,"",@"SHT_CUDA_CALLGRAPH"
	.align	4
	.sectionentsize	8
	.align		4
        /*0000*/ 	.word	0x00000000
	.align		4
        /*0004*/ 	.word	0xffffffff
	.align		4
        /*0008*/ 	.word	0x00000000
	.align		4
        /*000c*/ 	.word	0xfffffffe
	.align		4
        /*0010*/ 	.word	0x00000000
	.align		4
        /*0014*/ 	.word	0xfffffffd
	.align		4
        /*0018*/ 	.word	0x00000000
	.align		4
        /*001c*/ 	.word	0xfffffffc


//--------------------- .nv.constant4             --------------------------
	.section	.nv.constant4,"a",@progbits
	.align	8
	.align		8
.nv.constant4:
        /*0000*/ 	.dword	_ZN39_INTERNAL_56cf6928_4_k_cu_67bbf105_25664cuda3std3__45__cpo5beginE
	.align		8
        /*0008*/ 	.dword	_ZN39_INTERNAL_56cf6928_4_k_cu_67bbf105_25664cuda3std3__45__cpo3endE
	.align		8
        /*0010*/ 	.dword	_ZN39_INTERNAL_56cf6928_4_k_cu_67bbf105_25664cuda3std3__45__cpo6cbeginE
	.align		8
        /*0018*/ 	.dword	_ZN39_INTERNAL_56cf6928_4_k_cu_67bbf105_25664cuda3std3__45__cpo4cendE
	.align		8
        /*0020*/ 	.dword	_ZN39_INTERNAL_56cf6928_4_k_cu_67bbf105_25664cuda3std3__441_GLOBAL__N__56cf6928_4_k_cu_67bbf105_25666ignoreE
	.align		8
        /*0028*/ 	.dword	_ZN39_INTERNAL_56cf6928_4_k_cu_67bbf105_25664cuda3std3__419piecewise_constructE
	.align		8
        /*0030*/ 	.dword	_ZN39_INTERNAL_56cf6928_4_k_cu_67bbf105_25664cuda3std3__48in_placeE
	.align		8
        /*0038*/ 	.dword	_ZN39_INTERNAL_56cf6928_4_k_cu_67bbf105_25664cuda3std6ranges3__45__cpo4swapE
	.align		8
        /*0040*/ 	.dword	_ZN39_INTERNAL_56cf6928_4_k_cu_67bbf105_25664cuda3std6ranges3__45__cpo9iter_moveE
	.align		8
        /*0048*/ 	.dword	_ZN39_INTERNAL_56cf6928_4_k_cu_67bbf105_25664cute7productE
	.align		8
        /*0050*/ 	.dword	_ZN39_INTERNAL_56cf6928_4_k_cu_67bbf105_25664cute1_E


//--------------------- .nv.constant2._ZN7cutlass6KernelINS_4gemm6kernel13TrmmUniversalINS1_11threadblock13MmaMultistageINS1_9GemmShapeILi64ELi64ELi16EEENS_9transform11threadblock44PredicatedTileAccessIteratorTriangularMatrixINS_11MatrixShapeILi64ELi16EEEdNS_6layout8RowMajorELi1ENS8_29PitchLinearWarpRakedThreadMapINS_16PitchLinearShapeILi16ELi64EEELi128ENSG_ILi16ELi2EEELi1EEELNS_8SideModeE1ELNS_8FillModeE0ELNS_8DiagTypeE3ENS_5ArrayIdLi1ELb1EEEEENS9_25RegularTileAccessIteratorISC_dNSD_40RowMajorTensorOpMultiplicand64bCrosswiseELi1ESJ_Li8EEELNS_4arch14CacheOperation4KindE0ENSA_INSB_ILi16ELi64EEEdSE_Li0ENS8_31PitchLinearWarpStripedThreadMapINSG_ILi64ELi16EEELi128ESI_Li1EEELSK_1ELSL_2ELSM_0ESO_EENSQ_ISW_dNSD_40RowMajorTensorOpMultiplicandCongruous64bELi0ESZ_Li8EEELSV_0EdSE_NS4_9MmaPolicyINS1_4warp11MmaTensorOpINS6_ILi32ELi32ELi16EEEdSR_dS11_dSE_NS14_17MmaTensorOpPolicyINST_3MmaINS6_ILi8ELi8ELi4EEELi32EdSE_dNSD_11ColumnMajorEdSE_NST_13OpMultiplyAddEEENSB_ILi1ELi1EEEEELi1ELb0EbEENSB_ILi0ELi0EEES1G_Li1EEELi3ELNS1_23SharedMemoryClearOptionE1EbEENS_8epilogue11threadblock8EpilogueIS7_S1F_Li1ENS1L_22PredicatedTileIteratorINS1L_26OutputTileOptimalThreadMapINS1L_15OutputTileShapeILi64ELi8ELi2ELi1ELi1EEENS1P_ILi1ELi4ELi1ELi1ELi4EEELi128ELi1ELi64EEEdLb0ENSD_9NoPermuteELb1EEENS1K_4warp24FragmentIteratorTensorOpIS16_S19_dNSN_IdLi2ELb1EEESE_EENS1V_20TileIteratorTensorOpIS16_S19_dSE_EENS1L_18SharedLoadIteratorINS1S_18CompactedThreadMapEdLi8EEENS1K_6thread17LinearCombinationIdLi1EddLNS24_9ScaleType4KindE0ELNS_15FloatRoundStyleE2EdEENSB_ILi0ELi4EEELi1ELi1EEENS4_30GemmIdentityThreadblockSwizzleILi1EEELSK_1ELSL_2ELSM_0EEEEEvNT_6ParamsE --------------------------
	.section	.nv.constant2._ZN7cutlass6KernelINS_4gemm6kernel13TrmmUniversalINS1_11threadblock13MmaMultistageINS1_9GemmShapeILi64ELi64ELi16EEENS_9transform11threadblock44PredicatedTileAccessIteratorTriangularMatrixINS_11MatrixShapeILi64ELi16EEEdNS_6layout8RowMajorELi1ENS8_29PitchLinearWarpRakedThreadMapINS_16PitchLinearShapeILi16ELi64EEELi128ENSG_ILi16ELi2EEELi1EEELNS_8SideModeE1ELNS_8FillModeE0ELNS_8DiagTypeE3ENS_5ArrayIdLi1ELb1EEEEENS9_25RegularTileAccessIteratorISC_dNSD_40RowMajorTensorOpMultiplicand64bCrosswiseELi1ESJ_Li8EEELNS_4arch14CacheOperation4KindE0ENSA_INSB_ILi16ELi64EEEdSE_Li0ENS8_31PitchLinearWarpStripedThreadMapINSG_ILi64ELi16EEELi128ESI_Li1EEELSK_1ELSL_2ELSM_0ESO_EENSQ_ISW_dNSD_40RowMajorTensorOpMultiplicandCongruous64bELi0ESZ_Li8EEELSV_0EdSE_NS4_9MmaPolicyINS1_4warp11MmaTensorOpINS6_ILi32ELi32ELi16EEEdSR_dS11_dSE_NS14_17MmaTensorOpPolicyINST_3MmaINS6_ILi8ELi8ELi4EEELi32EdSE_dNSD_11ColumnMajorEdSE_NST_13OpMultiplyAddEEENSB_ILi1ELi1EEEEELi1ELb0EbEENSB_ILi0ELi0EEES1G_Li1EEELi3ELNS1_23SharedMemoryClearOptionE1EbEENS_8epilogue11threadblock8EpilogueIS7_S1F_Li1ENS1L_22PredicatedTileIteratorINS1L_26OutputTileOptimalThreadMapINS1L_15OutputTileShapeILi64ELi8ELi2ELi1ELi1EEENS1P_ILi1ELi4ELi1ELi1ELi4EEELi128ELi1ELi64EEEdLb0ENSD_9NoPermuteELb1EEENS1K_4warp24FragmentIteratorTensorOpIS16_S19_dNSN_IdLi2ELb1EEESE_EENS1V_20TileIteratorTensorOpIS16_S19_dSE_EENS1L_18SharedLoadIteratorINS1S_18CompactedThreadMapEdLi8EEENS1K_6thread17LinearCombinationIdLi1EddLNS24_9ScaleType4KindE0ELNS_15FloatRoundStyleE2EdEENSB_ILi0ELi4EEELi1ELi1EEENS4_30GemmIdentityThreadblockSwizzleILi1EEELSK_1ELSL_2ELSM_0EEEEEvNT_6ParamsE,"a",@progbits
	.sectionflags	@""
	.align	4
.nv.constant2._ZN7cutlass6KernelINS_4gemm6kernel13TrmmUniversalINS1_11threadblock13MmaMultistageINS1_9GemmShapeILi64ELi64ELi16EEENS_9transform11threadblock44PredicatedTileAccessIteratorTriangularMatrixINS_11MatrixShapeILi64ELi16EEEdNS_6layout8RowMajorELi1ENS8_29PitchLinearWarpRakedThreadMapINS_16PitchLinearShapeILi16ELi64EEELi128ENSG_ILi16ELi2EEELi1EEELNS_8SideModeE1ELNS_8FillModeE0ELNS_8DiagTypeE3ENS_5ArrayIdLi1ELb1EEEEENS9_25RegularTileAccessIteratorISC_dNSD_40RowMajorTensorOpMultiplicand64bCrosswiseELi1ESJ_Li8EEELNS_4arch14CacheOperation4KindE0ENSA_INSB_ILi16ELi64EEEdSE_Li0ENS8_31PitchLinearWarpStripedThreadMapINSG_ILi64ELi16EEELi128ESI_Li1EEELSK_1ELSL_2ELSM_0ESO_EENSQ_ISW_dNSD_40RowMajorTensorOpMultiplicandCongruous64bELi0ESZ_Li8EEELSV_0EdSE_NS4_9MmaPolicyINS1_4warp11MmaTensorOpINS6_ILi32ELi32ELi16EEEdSR_dS11_dSE_NS14_17MmaTensorOpPolicyINST_3MmaINS6_ILi8ELi8ELi4EEELi32EdSE_dNSD_11ColumnMajorEdSE_NST_13OpMultiplyAddEEENSB_ILi1ELi1EEEEELi1ELb0EbEENSB_ILi0ELi0EEES1G_Li1EEELi3ELNS1_23SharedMemoryClearOptionE1EbEENS_8epilogue11threadblock8EpilogueIS7_S1F_Li1ENS1L_22PredicatedTileIteratorINS1L_26OutputTileOptimalThreadMapINS1L_15OutputTileShapeILi64ELi8ELi2ELi1ELi1EEENS1P_ILi1ELi4ELi1ELi1ELi4EEELi128ELi1ELi64EEEdLb0ENSD_9NoPermuteELb1EEENS1K_4warp24FragmentIteratorTensorOpIS16_S19_dNSN_IdLi2ELb1EEESE_EENS1V_20TileIteratorTensorOpIS16_S19_dSE_EENS1L_18SharedLoadIteratorINS1S_18CompactedThreadMapEdLi8EEENS1K_6thread17LinearCombinationIdLi1EddLNS24_9ScaleType4KindE0ELNS_15FloatRoundStyleE2EdEENSB_ILi0ELi4EEELi1ELi1EEENS4_30GemmIdentityThreadblockSwizzleILi1EEELSK_1ELSL_2ELSM_0EEEEEvNT_6ParamsE:
        /*0000*/ 	.byte	0x80, 0x46, 0x00, 0x00, 0x10, 0x46, 0x00, 0x00, 0x80, 0x48, 0x00, 0x00, 0x20, 0x48, 0x00, 0x00
        /*0010*/ 	.byte	0xc0, 0x47, 0x00, 0x00, 0x80, 0x48, 0x00, 0x00


//--------------------- .text._ZN7cutlass6KernelINS_4gemm6kernel13TrmmUniversalINS1_11threadblock13MmaMultistageINS1_9GemmShapeILi64ELi64ELi16EEENS_9transform11threadblock44PredicatedTileAccessIteratorTriangularMatrixINS_11MatrixShapeILi64ELi16EEEdNS_6layout8RowMajorELi1ENS8_29PitchLinearWarpRakedThreadMapINS_16PitchLinearShapeILi16ELi64EEELi128ENSG_ILi16ELi2EEELi1EEELNS_8SideModeE1ELNS_8FillModeE0ELNS_8DiagTypeE3ENS_5ArrayIdLi1ELb1EEEEENS9_25RegularTileAccessIteratorISC_dNSD_40RowMajorTensorOpMultiplicand64bCrosswiseELi1ESJ_Li8EEELNS_4arch14CacheOperation4KindE0ENSA_INSB_ILi16ELi64EEEdSE_Li0ENS8_31PitchLinearWarpStripedThreadMapINSG_ILi64ELi16EEELi128ESI_Li1EEELSK_1ELSL_2ELSM_0ESO_EENSQ_ISW_dNSD_40RowMajorTensorOpMultiplicandCongruous64bELi0ESZ_Li8EEELSV_0EdSE_NS4_9MmaPolicyINS1_4warp11MmaTensorOpINS6_ILi32ELi32ELi16EEEdSR_dS11_dSE_NS14_17MmaTensorOpPolicyINST_3MmaINS6_ILi8ELi8ELi4EEELi32EdSE_dNSD_11ColumnMajorEdSE_NST_13OpMultiplyAddEEENSB_ILi1ELi1EEEEELi1ELb0EbEENSB_ILi0ELi0EEES1G_Li1EEELi3ELNS1_23SharedMemoryClearOptionE1EbEENS_8epilogue11threadblock8EpilogueIS7_S1F_Li1ENS1L_22PredicatedTileIteratorINS1L_26OutputTileOptimalThreadMapINS1L_15OutputTileShapeILi64ELi8ELi2ELi1ELi1EEENS1P_ILi1ELi4ELi1ELi1ELi4EEELi128ELi1ELi64EEEdLb0ENSD_9NoPermuteELb1EEENS1K_4warp24FragmentIteratorTensorOpIS16_S19_dNSN_IdLi2ELb1EEESE_EENS1V_20TileIteratorTensorOpIS16_S19_dSE_EENS1L_18SharedLoadIteratorINS1S_18CompactedThreadMapEdLi8EEENS1K_6thread17LinearCombinationIdLi1EddLNS24_9ScaleType4KindE0ELNS_15FloatRoundStyleE2EdEENSB_ILi0ELi4EEELi1ELi1EEENS4_30GemmIdentityThreadblockSwizzleILi1EEELSK_1ELSL_2ELSM_0EEEEEvNT_6ParamsE --------------------------
	.section	.text._ZN7cutlass6KernelINS_4gemm6kernel13TrmmUniversalINS1_11threadblock13MmaMultistageINS1_9GemmShapeILi64ELi64ELi16EEENS_9transform11threadblock44PredicatedTileAccessIteratorTriangularMatrixINS_11MatrixShapeILi64ELi16EEEdNS_6layout8RowMajorELi1ENS8_29PitchLinearWarpRakedThreadMapINS_16PitchLinearShapeILi16ELi64EEELi128ENSG_ILi16ELi2EEELi1EEELNS_8SideModeE1ELNS_8FillModeE0ELNS_8DiagTypeE3ENS_5ArrayIdLi1ELb1EEEEENS9_25RegularTileAccessIteratorISC_dNSD_40RowMajorTensorOpMultiplicand64bCrosswiseELi1ESJ_Li8EEELNS_4arch14CacheOperation4KindE0ENSA_INSB_ILi16ELi64EEEdSE_Li0ENS8_31PitchLinearWarpStripedThreadMapINSG_ILi64ELi16EEELi128ESI_Li1EEELSK_1ELSL_2ELSM_0ESO_EENSQ_ISW_dNSD_40RowMajorTensorOpMultiplicandCongruous64bELi0ESZ_Li8EEELSV_0EdSE_NS4_9MmaPolicyINS1_4warp11MmaTensorOpINS6_ILi32ELi32ELi16EEEdSR_dS11_dSE_NS14_17MmaTensorOpPolicyINST_3MmaINS6_ILi8ELi8ELi4EEELi32EdSE_dNSD_11ColumnMajorEdSE_NST_13OpMultiplyAddEEENSB_ILi1ELi1EEEEELi1ELb0EbEENSB_ILi0ELi0EEES1G_Li1EEELi3ELNS1_23SharedMemoryClearOptionE1EbEENS_8epilogue11threadblock8EpilogueIS7_S1F_Li1ENS1L_22PredicatedTileIteratorINS1L_26OutputTileOptimalThreadMapINS1L_15OutputTileShapeILi64ELi8ELi2ELi1ELi1EEENS1P_ILi1ELi4ELi1ELi1ELi4EEELi128ELi1ELi64EEEdLb0ENSD_9NoPermuteELb1EEENS1K_4warp24FragmentIteratorTensorOpIS16_S19_dNSN_IdLi2ELb1EEESE_EENS1V_20TileIteratorTensorOpIS16_S19_dSE_EENS1L_18SharedLoadIteratorINS1S_18CompactedThreadMapEdLi8EEENS1K_6thread17LinearCombinationIdLi1EddLNS24_9ScaleType4KindE0ELNS_15FloatRoundStyleE2EdEENSB_ILi0ELi4EEELi1ELi1EEENS4_30GemmIdentityThreadblockSwizzleILi1EEELSK_1ELSL_2ELSM_0EEEEEvNT_6ParamsE,"ax",@progbits
	.align	128
.text._ZN7cutlass6KernelINS_4gemm6kernel13TrmmUniversalINS1_11threadblock13MmaMultistageINS1_9GemmShapeILi64ELi64ELi16EEENS_9transform11threadblock44PredicatedTileAccessIteratorTriangularMatrixINS_11MatrixShapeILi64ELi16EEEdNS_6layout8RowMajorELi1ENS8_29PitchLinearWarpRakedThreadMapINS_16PitchLinearShapeILi16ELi64EEELi128ENSG_ILi16ELi2EEELi1EEELNS_8SideModeE1ELNS_8FillModeE0ELNS_8DiagTypeE3ENS_5ArrayIdLi1ELb1EEEEENS9_25RegularTileAccessIteratorISC_dNSD_40RowMajorTensorOpMultiplicand64bCrosswiseELi1ESJ_Li8EEELNS_4arch14CacheOperation4KindE0ENSA_INSB_ILi16ELi64EEEdSE_Li0ENS8_31PitchLinearWarpStripedThreadMapINSG_ILi64ELi16EEELi128ESI_Li1EEELSK_1ELSL_2ELSM_0ESO_EENSQ_ISW_dNSD_40RowMajorTensorOpMultiplicandCongruous64bELi0ESZ_Li8EEELSV_0EdSE_NS4_9MmaPolicyINS1_4warp11MmaTensorOpINS6_ILi32ELi32ELi16EEEdSR_dS11_dSE_NS14_17MmaTensorOpPolicyINST_3MmaINS6_ILi8ELi8ELi4EEELi32EdSE_dNSD_11ColumnMajorEdSE_NST_13OpMultiplyAddEEENSB_ILi1ELi1EEEEELi1ELb0EbEENSB_ILi0ELi0EEES1G_Li1EEELi3ELNS1_23SharedMemoryClearOptionE1EbEENS_8epilogue11threadblock8EpilogueIS7_S1F_Li1ENS1L_22PredicatedTileIteratorINS1L_26OutputTileOptimalThreadMapINS1L_15OutputTileShapeILi64ELi8ELi2ELi1ELi1EEENS1P_ILi1ELi4ELi1ELi1ELi4EEELi128ELi1ELi64EEEdLb0ENSD_9NoPermuteELb1EEENS1K_4warp24FragmentIteratorTensorOpIS16_S19_dNSN_IdLi2ELb1EEESE_EENS1V_20TileIteratorTensorOpIS16_S19_dSE_EENS1L_18SharedLoadIteratorINS1S_18CompactedThreadMapEdLi8EEENS1K_6thread17LinearCombinationIdLi1EddLNS24_9ScaleType4KindE0ELNS_15FloatRoundStyleE2EdEENSB_ILi0ELi4EEELi1ELi1EEENS4_30GemmIdentityThreadblockSwizzleILi1EEELSK_1ELSL_2ELSM_0EEEEEvNT_6ParamsE:
        .type           _ZN7cutlass6KernelINS_4gemm6kernel13TrmmUniversalINS1_11threadblock13MmaMultistageINS1_9GemmShapeILi64ELi64ELi16EEENS_9transform11threadblock44PredicatedTileAccessIteratorTriangularMatrixINS_11MatrixShapeILi64ELi16EEEdNS_6layout8RowMajorELi1ENS8_29PitchLinearWarpRakedThreadMapINS_16PitchLinearShapeILi16ELi64EEELi128ENSG_ILi16ELi2EEELi1EEELNS_8SideModeE1ELNS_8FillModeE0ELNS_8DiagTypeE3ENS_5ArrayIdLi1ELb1EEEEENS9_25RegularTileAccessIteratorISC_dNSD_40RowMajorTensorOpMultiplicand64bCrosswiseELi1ESJ_Li8EEELNS_4arch14CacheOperation4KindE0ENSA_INSB_ILi16ELi64EEEdSE_Li0ENS8_31PitchLinearWarpStripedThreadMapINSG_ILi64ELi16EEELi128ESI_Li1EEELSK_1ELSL_2ELSM_0ESO_EENSQ_ISW_dNSD_40RowMajorTensorOpMultiplicandCongruous64bELi0ESZ_Li8EEELSV_0EdSE_NS4_9MmaPolicyINS1_4warp11MmaTensorOpINS6_ILi32ELi32ELi16EEEdSR_dS11_dSE_NS14_17MmaTensorOpPolicyINST_3MmaINS6_ILi8ELi8ELi4EEELi32EdSE_dNSD_11ColumnMajorEdSE_NST_13OpMultiplyAddEEENSB_ILi1ELi1EEEEELi1ELb0EbEENSB_ILi0ELi0EEES1G_Li1EEELi3ELNS1_23SharedMemoryClearOptionE1EbEENS_8epilogue11threadblock8EpilogueIS7_S1F_Li1ENS1L_22PredicatedTileIteratorINS1L_26OutputTileOptimalThreadMapINS1L_15OutputTileShapeILi64ELi8ELi2ELi1ELi1EEENS1P_ILi1ELi4ELi1ELi1ELi4EEELi128ELi1ELi64EEEdLb0ENSD_9NoPermuteELb1EEENS1K_4warp24FragmentIteratorTensorOpIS16_S19_dNSN_IdLi2ELb1EEESE_EENS1V_20TileIteratorTensorOpIS16_S19_dSE_EENS1L_18SharedLoadIteratorINS1S_18CompactedThreadMapEdLi8EEENS1K_6thread17LinearCombinationIdLi1EddLNS24_9ScaleType4KindE0ELNS_15FloatRoundStyleE2EdEENSB_ILi0ELi4EEELi1ELi1EEENS4_30GemmIdentityThreadblockSwizzleILi1EEELSK_1ELSL_2ELSM_0EEEEEvNT_6ParamsE,@function
        .size           _ZN7cutlass6KernelINS_4gemm6kernel13TrmmUniversalINS1_11threadblock13MmaMultistageINS1_9GemmShapeILi64ELi64ELi16EEENS_9transform11threadblock44PredicatedTileAccessIteratorTriangularMatrixINS_11MatrixShapeILi64ELi16EEEdNS_6layout8RowMajorELi1ENS8_29PitchLinearWarpRakedThreadMapINS_16PitchLinearShapeILi16ELi64EEELi128ENSG_ILi16ELi2EEELi1EEELNS_8SideModeE1ELNS_8FillModeE0ELNS_8DiagTypeE3ENS_5ArrayIdLi1ELb1EEEEENS9_25RegularTileAccessIteratorISC_dNSD_40RowMajorTensorOpMultiplicand64bCrosswiseELi1ESJ_Li8EEELNS_4arch14CacheOperation4KindE0ENSA_INSB_ILi16ELi64EEEdSE_Li0ENS8_31PitchLinearWarpStripedThreadMapINSG_ILi64ELi16EEELi128ESI_Li1EEELSK_1ELSL_2ELSM_0ESO_EENSQ_ISW_dNSD_40RowMajorTensorOpMultiplicandCongruous64bELi0ESZ_Li8EEELSV_0EdSE_NS4_9MmaPolicyINS1_4warp11MmaTensorOpINS6_ILi32ELi32ELi16EEEdSR_dS11_dSE_NS14_17MmaTensorOpPolicyINST_3MmaINS6_ILi8ELi8ELi4EEELi32EdSE_dNSD_11ColumnMajorEdSE_NST_13OpMultiplyAddEEENSB_ILi1ELi1EEEEELi1ELb0EbEENSB_ILi0ELi0EEES1G_Li1EEELi3ELNS1_23SharedMemoryClearOptionE1EbEENS_8epilogue11threadblock8EpilogueIS7_S1F_Li1ENS1L_22PredicatedTileIteratorINS1L_26OutputTileOptimalThreadMapINS1L_15OutputTileShapeILi64ELi8ELi2ELi1ELi1EEENS1P_ILi1ELi4ELi1ELi1ELi4EEELi128ELi1ELi64EEEdLb0ENSD_9NoPermuteELb1EEENS1K_4warp24FragmentIteratorTensorOpIS16_S19_dNSN_IdLi2ELb1EEESE_EENS1V_20TileIteratorTensorOpIS16_S19_dSE_EENS1L_18SharedLoadIteratorINS1S_18CompactedThreadMapEdLi8EEENS1K_6thread17LinearCombinationIdLi1EddLNS24_9ScaleType4KindE0ELNS_15FloatRoundStyleE2EdEENSB_ILi0ELi4EEELi1ELi1EEENS4_30GemmIdentityThreadblockSwizzleILi1EEELSK_1ELSL_2ELSM_0EEEEEvNT_6ParamsE,(.L_x_28 - _ZN7cutlass6KernelINS_4gemm6kernel13TrmmUniversalINS1_11threadblock13MmaMultistageINS1_9GemmShapeILi64ELi64ELi16EEENS_9transform11threadblock44PredicatedTileAccessIteratorTriangularMatrixINS_11MatrixShapeILi64ELi16EEEdNS_6layout8RowMajorELi1ENS8_29PitchLinearWarpRakedThreadMapINS_16PitchLinearShapeILi16ELi64EEELi128ENSG_ILi16ELi2EEELi1EEELNS_8SideModeE1ELNS_8FillModeE0ELNS_8DiagTypeE3ENS_5ArrayIdLi1ELb1EEEEENS9_25RegularTileAccessIteratorISC_dNSD_40RowMajorTensorOpMultiplicand64bCrosswiseELi1ESJ_Li8EEELNS_4arch14CacheOperation4KindE0ENSA_INSB_ILi16ELi64EEEdSE_Li0ENS8_31PitchLinearWarpStripedThreadMapINSG_ILi64ELi16EEELi128ESI_Li1EEELSK_1ELSL_2ELSM_0ESO_EENSQ_ISW_dNSD_40RowMajorTensorOpMultiplicandCongruous64bELi0ESZ_Li8EEELSV_0EdSE_NS4_9MmaPolicyINS1_4warp11MmaTensorOpINS6_ILi32ELi32ELi16EEEdSR_dS11_dSE_NS14_17MmaTensorOpPolicyINST_3MmaINS6_ILi8ELi8ELi4EEELi32EdSE_dNSD_11ColumnMajorEdSE_NST_13OpMultiplyAddEEENSB_ILi1ELi1EEEEELi1ELb0EbEENSB_ILi0ELi0EEES1G_Li1EEELi3ELNS1_23SharedMemoryClearOptionE1EbEENS_8epilogue11threadblock8EpilogueIS7_S1F_Li1ENS1L_22PredicatedTileIteratorINS1L_26OutputTileOptimalThreadMapINS1L_15OutputTileShapeILi64ELi8ELi2ELi1ELi1EEENS1P_ILi1ELi4ELi1ELi1ELi4EEELi128ELi1ELi64EEEdLb0ENSD_9NoPermuteELb1EEENS1K_4warp24FragmentIteratorTensorOpIS16_S19_dNSN_IdLi2ELb1EEESE_EENS1V_20TileIteratorTensorOpIS16_S19_dSE_EENS1L_18SharedLoadIteratorINS1S_18CompactedThreadMapEdLi8EEENS1K_6thread17LinearCombinationIdLi1EddLNS24_9ScaleType4KindE0ELNS_15FloatRoundStyleE2EdEENSB_ILi0ELi4EEELi1ELi1EEENS4_30GemmIdentityThreadblockSwizzleILi1EEELSK_1ELSL_2ELSM_0EEEEEvNT_6ParamsE)
        .other          _ZN7cutlass6KernelINS_4gemm6kernel13TrmmUniversalINS1_11threadblock13MmaMultistageINS1_9GemmShapeILi64ELi64ELi16EEENS_9transform11threadblock44PredicatedTileAccessIteratorTriangularMatrixINS_11MatrixShapeILi64ELi16EEEdNS_6layout8RowMajorELi1ENS8_29PitchLinearWarpRakedThreadMapINS_16PitchLinearShapeILi16ELi64EEELi128ENSG_ILi16ELi2EEELi1EEELNS_8SideModeE1ELNS_8FillModeE0ELNS_8DiagTypeE3ENS_5ArrayIdLi1ELb1EEEEENS9_25RegularTileAccessIteratorISC_dNSD_40RowMajorTensorOpMultiplicand64bCrosswiseELi1ESJ_Li8EEELNS_4arch14CacheOperation4KindE0ENSA_INSB_ILi16ELi64EEEdSE_Li0ENS8_31PitchLinearWarpStripedThreadMapINSG_ILi64ELi16EEELi128ESI_Li1EEELSK_1ELSL_2ELSM_0ESO_EENSQ_ISW_dNSD_40RowMajorTensorOpMultiplicandCongruous64bELi0ESZ_Li8EEELSV_0EdSE_NS4_9MmaPolicyINS1_4warp11MmaTensorOpINS6_ILi32ELi32ELi16EEEdSR_dS11_dSE_NS14_17MmaTensorOpPolicyINST_3MmaINS6_ILi8ELi8ELi4EEELi32EdSE_dNSD_11ColumnMajorEdSE_NST_13OpMultiplyAddEEENSB_ILi1ELi1EEEEELi1ELb0EbEENSB_ILi0ELi0EEES1G_Li1EEELi3ELNS1_23SharedMemoryClearOptionE1EbEENS_8epilogue11threadblock8EpilogueIS7_S1F_Li1ENS1L_22PredicatedTileIteratorINS1L_26OutputTileOptimalThreadMapINS1L_15OutputTileShapeILi64ELi8ELi2ELi1ELi1EEENS1P_ILi1ELi4ELi1ELi1ELi4EEELi128ELi1ELi64EEEdLb0ENSD_9NoPermuteELb1EEENS1K_4warp24FragmentIteratorTensorOpIS16_S19_dNSN_IdLi2ELb1EEESE_EENS1V_20TileIteratorTensorOpIS16_S19_dSE_EENS1L_18SharedLoadIteratorINS1S_18CompactedThreadMapEdLi8EEENS1K_6thread17LinearCombinationIdLi1EddLNS24_9ScaleType4KindE0ELNS_15FloatRoundStyleE2EdEENSB_ILi0ELi4EEELi1ELi1EEENS4_30GemmIdentityThreadblockSwizzleILi1EEELSK_1ELSL_2ELSM_0EEEEEvNT_6ParamsE,@"STO_CUDA_ENTRY STV_DEFAULT"
_ZN7cutlass6KernelINS_4gemm6kernel13TrmmUniversalINS1_11threadblock13MmaMultistageINS1_9GemmShapeILi64ELi64ELi16EEENS_9transform11threadblock44PredicatedTileAccessIteratorTriangularMatrixINS_11MatrixShapeILi64ELi16EEEdNS_6layout8RowMajorELi1ENS8_29PitchLinearWarpRakedThreadMapINS_16PitchLinearShapeILi16ELi64EEELi128ENSG_ILi16ELi2EEELi1EEELNS_8SideModeE1ELNS_8FillModeE0ELNS_8DiagTypeE3ENS_5ArrayIdLi1ELb1EEEEENS9_25RegularTileAccessIteratorISC_dNSD_40RowMajorTensorOpMultiplicand64bCrosswiseELi1ESJ_Li8EEELNS_4arch14CacheOperation4KindE0ENSA_INSB_ILi16ELi64EEEdSE_Li0ENS8_31PitchLinearWarpStripedThreadMapINSG_ILi64ELi16EEELi128ESI_Li1EEELSK_1ELSL_2ELSM_0ESO_EENSQ_ISW_dNSD_40RowMajorTensorOpMultiplicandCongruous64bELi0ESZ_Li8EEELSV_0EdSE_NS4_9MmaPolicyINS1_4warp11MmaTensorOpINS6_ILi32ELi32ELi16EEEdSR_dS11_dSE_NS14_17MmaTensorOpPolicyINST_3MmaINS6_ILi8ELi8ELi4EEELi32EdSE_dNSD_11ColumnMajorEdSE_NST_13OpMultiplyAddEEENSB_ILi1ELi1EEEEELi1ELb0EbEENSB_ILi0ELi0EEES1G_Li1EEELi3ELNS1_23SharedMemoryClearOptionE1EbEENS_8epilogue11threadblock8EpilogueIS7_S1F_Li1ENS1L_22PredicatedTileIteratorINS1L_26OutputTileOptimalThreadMapINS1L_15OutputTileShapeILi64ELi8ELi2ELi1ELi1EEENS1P_ILi1ELi4ELi1ELi1ELi4EEELi128ELi1ELi64EEEdLb0ENSD_9NoPermuteELb1EEENS1K_4warp24FragmentIteratorTensorOpIS16_S19_dNSN_IdLi2ELb1EEESE_EENS1V_20TileIteratorTensorOpIS16_S19_dSE_EENS1L_18SharedLoadIteratorINS1S_18CompactedThreadMapEdLi8EEENS1K_6thread17LinearCombinationIdLi1EddLNS24_9ScaleType4KindE0ELNS_15FloatRoundStyleE2EdEENSB_ILi0ELi4EEELi1ELi1EEENS4_30GemmIdentityThreadblockSwizzleILi1EEELSK_1ELSL_2ELSM_0EEEEEvNT_6ParamsE:
[----:B------:R-:W-:Y:S08]  /*0000*/  LDC R1, c[0x0][0x37c] ;  /* 0x0000df00ff017b82 */ /* 0x000ff00000000800 */
[----:B------:R-:W1:Y:S01]  /*0010*/  S2UR UR7, SR_CTAID.Y ;  /* 0x00000000000779c3 */ /* 0x000e620000002600 */
[----:B------:R-:W2:Y:S01]  /*0020*/  LDCU UR32, c[0x0][0x398] ;  /* 0x00007300ff2077ac */ /* 0x000ea20008000800 */
[----:B------:R-:W3:Y:S06]  /*0030*/  LDCU UR4, c[0x0][0x390] ;  /* 0x00007200ff0477ac */ /* 0x000eec0008000800 */
[----:B------:R-:W4:Y:S01]  /*0040*/  S2UR UR5, SR_CTAID.X ;  /* 0x00000000000579c3 */ /* 0x000f220000002500 */
[----:B------:R-:W-:Y:S01]  /*0050*/  UMOV UR6, 0xffffffff ;  /* 0xffffffff00067882 */ /* 0x000fe20000000000 */
[----:B------:R-:W3:Y:S01]  /*0060*/  LDCU UR19, c[0x0][0x38c] ;  /* 0x00007180ff1377ac */ /* 0x000ee20008000800 */
[----:B--2---:R-:W-:-:S02]  /*0070*/  USHF.L.U32 UR6, UR6, UR32, URZ ;  /* 0x0000002006067299 */ /* 0x004fc400080006ff */
[----:B-1----:R-:W-:Y:S02]  /*0080*/  USHF.L.U32 UR7, UR7, UR32, URZ ;  /* 0x0000002007077299 */ /* 0x002fe400080006ff */
[----:B----4-:R-:W-:Y:S02]  /*0090*/  ULOP3.LUT UR6, UR5, UR6, URZ, 0x30, !UPT ;  /* 0x0000000605067292 */ /* 0x010fe4000f8e30ff */
[----:B------:R-:W-:Y:S02]  /*00a0*/  USHF.R.U32.HI UR32, URZ, UR32, UR5 ;  /* 0x00000020ff207299 */ /* 0x000fe40008011605 */
[----:B------:R-:W-:-:S04]  /*00b0*/  UIADD3 UR31, UPT, UPT, UR7, UR6, URZ ;  /* 0x00000006071f7290 */ /* 0x000fc8000fffe0ff */
[----:B---3--:R-:W-:-:S04]  /*00c0*/  UISETP.GE.AND UP0, UPT, UR31, UR4, UPT ;  /* 0x000000041f00728c */ /* 0x008fc8000bf06270 */
[----:B------:R-:W-:-:S06]  /*00d0*/  UISETP.GE.OR UP0, UPT, UR32, UR19, UP0 ;  /* 0x000000132000728c */ /* 0x000fcc0008706670 */
[----:B------:R-:W-:-:S13]  /*00e0*/  PLOP3.LUT P0, PT, PT, PT, UP0, 0x80, 0x8 ;  /* 0x000000000008781c */ /* 0x000fda0003f0f008 */
[----:B------:R-:W-:Y:S05]  /*00f0*/  @P0 EXIT ;  /* 0x000000000000094d */ /* 0x000fea0003800000 */
[----:B------:R-:W1:Y:S01]  /*0100*/  LDCU UR18, c[0x0][0x460] ;  /* 0x00008c00ff1277ac */ /* 0x000e620008000800 */
[----:B------:R-:W2:Y:S01]  /*0110*/  S2UR UR20, SR_CTAID.Z ;  /* 0x00000000001479c3 */ /* 0x000ea20000002700 */
[----:B------:R-:W3:Y:S01]  /*0120*/  LDCU.64 UR6, c[0x0][0x470] ;  /* 0x00008e00ff0677ac */ /* 0x000ee20008000a00 */
[----:B------:R-:W4:Y:S01]  /*0130*/  LDCU.64 UR4, c[0x0][0x478] ;  /* 0x00008f00ff0477ac */ /* 0x000f220008000a00 */
[----:B------:R-:W2:Y:S01]  /*0140*/  LDCU UR30, c[0x0][0x388] ;  /* 0x00007100ff1e77ac */ /* 0x000ea20008000800 */
[----:B------:R-:W2:Y:S01]  /*0150*/  LDCU.64 UR34, c[0x0][0x358] ;  /* 0x00006b00ff2277ac */ /* 0x000ea20008000a00 */
[----:B-1----:R-:W-:Y:S01]  /*0160*/  UISETP.GT.U32.AND UP0, UPT, UR18, 0x1, UPT ;  /* 0x000000011200788c */ /* 0x002fe2000bf04070 */
[----:B---3--:R-:W-:Y:S02]  /*0170*/  IMAD.U32 R4, RZ, RZ, UR6 ;  /* 0x00000006ff047e24 */ /* 0x008fe4000f8e00ff */
[----:B------:R-:W-:Y:S01]  /*0180*/  IMAD.U32 R5, RZ, RZ, UR7 ;  /* 0x00000007ff057e24 */ /* 0x000fe2000f8e00ff */
[----:B----4-:R-:W-:-:S02]  /*0190*/  MOV R32, UR4 ;  /* 0x0000000400207c02 */ /* 0x010fc40008000f00 */
[----:B------:R-:W-:-:S03]  /*01a0*/  MOV R33, UR5 ;  /* 0x0000000500217c02 */ /* 0x000fc60008000f00 */
[----:B--2---:R-:W-:Y:S05]  /*01b0*/  BRA.U UP0, `(.L_x_0) ;  /* 0x0000000100207547 */ /* 0x004fea000b800000 */
[----:B------:R-:W1:Y:S01]  /*01c0*/  LDCU UR30, c[0x0][0x468] ;  /* 0x00008d00ff1e77ac */ /* 0x000e620008000800 */
[----:B------:R-:W2:Y:S01]  /*01d0*/  LDCU UR4, c[0x0][0x394] ;  /* 0x00007280ff0477ac */ /* 0x000ea20008000800 */
[----:B------:R-:W-:Y:S02]  /*01e0*/  UIADD3 UR5, UPT, UPT, UR20, 0x1, URZ ;  /* 0x0000000114057890 */ /* 0x000fe4000fffe0ff */
[----:B-1----:R-:W-:-:S04]  /*01f0*/  UIMAD UR8, UR20, UR30, URZ ;  /* 0x0000001e140872a4 */ /* 0x002fc8000f8e02ff */
[----:B------:R-:W-:Y:S02]  /*0200*/  UIADD3 UR30, UPT, UPT, UR8, UR30, URZ ;  /* 0x0000001e081e7290 */ /* 0x000fe4000fffe0ff */
[----:B--2---:R-:W-:-:S11]  /*0210*/  UISETP.GE.AND UP0, UPT, UR5, UR4, UPT ;  /* 0x000000040500728c */ /* 0x004fd6000bf06270 */
[----:B------:R-:W1:Y:S01]  /*0220*/  @UP0 LDCU UR30, c[0x0][0x388] ;  /* 0x00007100ff1e07ac */ /* 0x000e620008000800 */
[----:B------:R-:W-:Y:S05]  /*0230*/  BRA `(.L_x_1) ;  /* 0x00000000006c7947 */ /* 0x000fea0003800000 */
.L_x_0:
[----:B------:R-:W-:Y:S01]  /*0240*/  UISETP.NE.AND UP0, UPT, UR18, 0x3, UPT ;  /* 0x000000031200788c */ /* 0x000fe2000bf05270 */
[----:B------:R-:W-:-:S08]  /*0250*/  UMOV UR8, URZ ;  /* 0x000000ff00087c82 */ /* 0x000fd00008000000 */
[----:B------:R-:W-:Y:S05]  /*0260*/  BRA.U !UP0, `(.L_x_2) ;  /* 0x00000001083c7547 */ /* 0x000fea000b800000 */
[----:B------:R-:W-:-:S09]  /*0270*/  UISETP.NE.AND UP0, UPT, UR18, 0x2, UPT ;  /* 0x000000021200788c */ /* 0x000fd2000bf05270 */
[----:B------:R-:W-:Y:S05]  /*0280*/  BRA.U UP0, `(.L_x_1) ;  /* 0x0000000100587547 */ /* 0x000fea000b800000 */
[----:B------:R-:W1:Y:S08]  /*0290*/  LDC.64 R6, c[0x0][0x488] ;  /* 0x00012200ff067b82 */ /* 0x000e700000000a00 */
[----:B------:R-:W2:Y:S08]  /*02a0*/  LDC.64 R2, c[0x0][0x490] ;  /* 0x00012400ff027b82 */ /* 0x000eb00000000a00 */
[----:B------:R-:W3:Y:S08]  /*02b0*/  LDC.64 R4, c[0x0][0x470] ;  /* 0x00011c00ff047b82 */ /* 0x000ef00000000a00 */
[----:B------:R-:W4:Y:S01]  /*02c0*/  LDC.64 R32, c[0x0][0x478] ;  /* 0x00011e00ff207b82 */ /* 0x000f220000000a00 */
[----:B-1----:R-:W-:-:S04]  /*02d0*/  IMAD.WIDE.U32 R10, R6, UR20, RZ ;  /* 0x00000014060a7c25 */ /* 0x002fc8000f8e00ff */
[----:B------:R-:W-:Y:S02]  /*02e0*/  IMAD R7, R7, UR20, R11 ;  /* 0x0000001407077c24 */ /* 0x000fe4000f8e020b */
[----:B--2---:R-:W-:-:S04]  /*02f0*/  IMAD.WIDE.U32 R8, R2, UR20, RZ ;  /* 0x0000001402087c25 */ /* 0x004fc8000f8e00ff */
[----:B------:R-:W-:Y:S01]  /*0300*/  IMAD R3, R3, UR20, R9 ;  /* 0x0000001403037c24 */ /* 0x000fe2000f8e0209 */
[----:B---3--:R-:W-:-:S04]  /*0310*/  LEA R4, P1, R10, R4, 0x3 ;  /* 0x000000040a047211 */ /* 0x008fc800078218ff */
[----:B------:R-:W-:Y:S02]  /*0320*/  LEA.HI.X R5, R10, R5, R7, 0x3, P1 ;  /* 0x000000050a057211 */ /* 0x000fe400008f1c07 */
[----:B----4-:R-:W-:-:S04]  /*0330*/  LEA R32, P0, R8, R32, 0x3 ;  /* 0x0000002008207211 */ /* 0x010fc800078018ff */
[----:B------:R-:W-:Y:S01]  /*0340*/  LEA.HI.X R33, R8, R33, R3, 0x3, P0 ;  /* 0x0000002108217211 */ /* 0x000fe200000f1c03 */
[----:B------:R-:W-:Y:S08]  /*0350*/  BRA `(.L_x_1) ;  /* 0x0000000000247947 */ /* 0x000ff00003800000 */
.L_x_2:
[----:B------:R-:W1:Y:S02]  /*0360*/  LDCU.128 UR4, c[0x0][0x470] ;  /* 0x00008e00ff0477ac */ /* 0x000e640008000c00 */
[----:B-1----:R-:W-:Y:S02]  /*0370*/  UIMAD.WIDE.U32 UR4, UR20, 0x8, UR4 ;  /* 0x00000008140478a5 */ /* 0x002fe4000f8e0004 */
[----:B------:R-:W-:-:S04]  /*0380*/  UIMAD.WIDE.U32 UR6, UR20, 0x8, UR6 ;  /* 0x00000008140678a5 */ /* 0x000fc8000f8e0006 */
[----:B------:R-:W-:Y:S02]  /*0390*/  IMAD.U32 R4, RZ, RZ, UR4 ;  /* 0x00000004ff047e24 */ /* 0x000fe4000f8e00ff */
[----:B------:R-:W-:Y:S01]  /*03a0*/  IMAD.U32 R5, RZ, RZ, UR5 ;  /* 0x00000005ff057e24 */ /* 0x000fe2000f8e00ff */
[----:B------:R-:W-:Y:S02]  /*03b0*/  MOV R32, UR6 ;  /* 0x0000000600207c02 */ /* 0x000fe40008000f00 */
[----:B------:R-:W-:-:S03]  /*03c0*/  MOV R33, UR7 ;  /* 0x0000000700217c02 */ /* 0x000fc60008000f00 */
[----:B------:R-:W4:Y:S04]  /*03d0*/  LDG.E.64 R4, desc[UR34][R4.64] ;  /* 0x0000002204047981 */ /* 0x000f28000c1e1b00 */
[----:B------:R-:W4:Y:S02]  /*03e0*/  LDG.E.64 R32, desc[UR34][R32.64] ;  /* 0x0000002220207981 */ /* 0x000f24000c1e1b00 */
.L_x_1:
[----:B------:R-:W2:Y:S01]  /*03f0*/  S2R R101, SR_TID.X ;  /* 0x0000000000657919 */ /* 0x000ea20000002100 */
[----:B------:R-:W3:Y:S01]  /*0400*/  LDCU UR33, c[0x0][0x3d4] ;  /* 0x00007a80ff2177ac */ /* 0x000ee20008000800 */
[----:B------:R-:W1:Y:S01]  /*0410*/  LDC.U8 R102, c[0x0][0x3d0] ;  /* 0x0000f400ff667b82 */ /* 0x000e620000000000 */
[----:B------:R-:W-:Y:S01]  /*0420*/  IMAD.U32 R111, RZ, RZ, UR32 ;  /* 0x00000020ff6f7e24 */ /* 0x000fe2000f8e00ff */
[----:B------:R-:W-:Y:S01]  /*0430*/  CS2R R54, SRZ ;  /* 0x0000000000367805 */ /* 0x000fe2000001ff00 */
[----:B------:R-:W-:Y:S01]  /*0440*/  USHF.L.U32 UR9, UR31, 0x6, URZ ;  /* 0x000000061f097899 */ /* 0x000fe200080006ff */
[----:B------:R-:W-:Y:S01]  /*0450*/  CS2R R52, SRZ ;  /* 0x0000000000347805 */ /* 0x000fe2000001ff00 */
[----:B------:R-:W3:Y:S01]  /*0460*/  LDCU.64 UR4, c[0x0][0x3c8] ;  /* 0x00007900ff0477ac */ /* 0x000ee20008000a00 */
[----:B------:R-:W-:Y:S02]  /*0470*/  CS2R R50, SRZ ;  /* 0x0000000000327805 */ /* 0x000fe4000001ff00 */
[----:B------:R-:W-:Y:S01]  /*0480*/  CS2R R48, SRZ ;  /* 0x0000000000307805 */ /* 0x000fe2000001ff00 */
[----:B------:R-:W1:Y:S01]  /*0490*/  S2UR UR29, SR_CgaCtaId ;  /* 0x00000000001d79c3 */ /* 0x000e620000008800 */
[----:B------:R-:W-:Y:S01]  /*04a0*/  IMAD.U32 R34, RZ, RZ, UR9 ;  /* 0x00000009ff227e24 */ /* 0x000fe2000f8e00ff */
[----:B------:R-:W1:Y:S01]  /*04b0*/  LDCU.64 UR6, c[0x0][0x3a0] ;  /* 0x00007400ff0677ac */ /* 0x000e620008000a00 */
[----:B------:R-:W-:-:S02]  /*04c0*/  CS2R R58, SRZ ;  /* 0x00000000003a7805 */ /* 0x000fc4000001ff00 */
[----:B------:R-:W-:Y:S02]  /*04d0*/  CS2R R56, SRZ ;  /* 0x0000000000387805 */ /* 0x000fe4000001ff00 */
[----:B------:R-:W-:Y:S01]  /*04e0*/  CS2R R46, SRZ ;  /* 0x00000000002e7805 */ /* 0x000fe2000001ff00 */
[----:B------:R-:W3:Y:S01]  /*04f0*/  LDCU.64 UR16, c[0x0][0x380] ;  /* 0x00007000ff1077ac */ /* 0x000ee20008000a00 */
[----:B------:R-:W-:Y:S02]  /*0500*/  CS2R R44, SRZ ;  /* 0x00000000002c7805 */ /* 0x000fe4000001ff00 */
[----:B------:R-:W-:Y:S02]  /*0510*/  CS2R R62, SRZ ;  /* 0x00000000003e7805 */ /* 0x000fe4000001ff00 */
[----:B------:R-:W-:Y:S01]  /*0520*/  CS2R R60, SRZ ;  /* 0x00000000003c7805 */ /* 0x000fe2000001ff00 */
[----:B------:R-:W1:Y:S01]  /*0530*/  LDCU.64 UR14, c[0x0][0x3b0] ;  /* 0x00007600ff0e77ac */ /* 0x000e620008000a00 */
[----:B------:R-:W-:-:S02]  /*0540*/  CS2R R42, SRZ ;  /* 0x00000000002a7805 */ /* 0x000fc4000001ff00 */
[----:B------:R-:W-:Y:S02]  /*0550*/  CS2R R40, SRZ ;  /* 0x0000000000287805 */ /* 0x000fe4000001ff00 */
[----:B------:R-:W-:Y:S01]  /*0560*/  CS2R R66, SRZ ;  /* 0x0000000000427805 */ /* 0x000fe2000001ff00 */
[----:B------:R-:W-:Y:S01]  /*0570*/  UIADD3 UR9, UPT, UPT, UR9, 0x40, URZ ;  /* 0x0000004009097890 */ /* 0x000fe2000fffe0ff */
[----:B------:R-:W-:Y:S01]  /*0580*/  CS2R R64, SRZ ;  /* 0x0000000000407805 */ /* 0x000fe2000001ff00 */
[----:B------:R-:W1:Y:S01]  /*0590*/  LDCU.64 UR12, c[0x0][0x3d8] ;  /* 0x00007b00ff0c77ac */ /* 0x000e620008000a00 */
[----:B------:R-:W-:Y:S02]  /*05a0*/  CS2R R38, SRZ ;  /* 0x0000000000267805 */ /* 0x000fe4000001ff00 */
[----:B------:R-:W-:Y:S01]  /*05b0*/  CS2R R36, SRZ ;  /* 0x0000000000247805 */ /* 0x000fe2000001ff00 */
[----:B------:R-:W1:Y:S01]  /*05c0*/  LDCU.64 UR10, c[0x0][0x3b8] ;  /* 0x00007700ff0a77ac */ /* 0x000e620008000a00 */
[----:B--2---:R-:W-:-:S02]  /*05d0*/  SHF.R.U32.HI R27, RZ, 0x4, R101 ;  /* 0x00000004ff1b7819 */ /* 0x004fc40000011665 */
[--C-:B------:R-:W-:Y:S02]  /*05e0*/  SHF.R.U32.HI R0, RZ, 0x5, R101.reuse ;  /* 0x00000005ff007819 */ /* 0x100fe40000011665 */
[----:B------:R-:W-:Y:S02]  /*05f0*/  LOP3.LUT R27, R27, 0x1, RZ, 0xc0, !PT ;  /* 0x000000011b1b7812 */ /* 0x000fe400078ec0ff */
[----:B------:R-:W-:Y:S02]  /*0600*/  LOP3.LUT R34, R34, 0xf, R101, 0xf8, !PT ;  /* 0x0000000f22227812 */ /* 0x000fe400078ef865 */
[----:B------:R-:W-:Y:S01]  /*0610*/  LOP3.LUT R86, R101, 0xf, RZ, 0xc0, !PT ;  /* 0x0000000f65567812 */ /* 0x000fe200078ec0ff */
[----:B------:R-:W-:Y:S01]  /*0620*/  IMAD R25, R0, 0x2, R27 ;  /* 0x0000000200197824 */ /* 0x000fe200078e021b */
[----:B------:R-:W-:Y:S01]  /*0630*/  SHF.R.S32.HI R35, RZ, 0x1f, R34 ;  /* 0x0000001fff237819 */ /* 0x000fe20000011422 */
[C---:B---3--:R-:W-:Y:S01]  /*0640*/  VIADD R9, R34.reuse, UR33 ;  /* 0x0000002122097c36 */ /* 0x048fe20008000000 */
[----:B------:R-:W-:Y:S01]  /*0650*/  BAR.SYNC.DEFER_BLOCKING 0x0 ;  /* 0x0000000000007b1d */ /* 0x000fe20000010000 */
[----:B------:R-:W-:Y:S01]  /*0660*/  VIADD R8, R25, UR8 ;  /* 0x0000000819087c36 */ /* 0x000fe20008000000 */
[----:B------:R-:W-:Y:S01]  /*0670*/  ISETP.GE.AND P6, PT, R34, UR17, PT ;  /* 0x0000001122007c0c */ /* 0x000fe2000bfc6270 */
[----:B------:R-:W-:Y:S01]  /*0680*/  IMAD R2, R0, 0xe, R25 ;  /* 0x0000000e00027824 */ /* 0x000fe200078e0219 */
[----:B------:R-:W-:Y:S01]  /*0690*/  SHF.R.U32.HI R26, RZ, 0x1, R101 ;  /* 0x00000001ff1a7819 */ /* 0x000fe20000011665 */
[----:B------:R-:W-:Y:S01]  /*06a0*/  VIADD R28, R86, UR8 ;  /* 0x00000008561c7c36 */ /* 0x000fe20008000000 */
[----:B------:R-:W-:Y:S01]  /*06b0*/  SHF.R.S32.HI R3, RZ, 0x1f, R8 ;  /* 0x0000001fff037819 */ /* 0x000fe20000011408 */
[----:B------:R-:W-:Y:S01]  /*06c0*/  IMAD R111, R111, 0x40, R2 ;  /* 0x000000406f6f7824 */ /* 0x000fe200078e0202 */
[----:B------:R-:W-:Y:S01]  /*06d0*/  ISETP.GT.AND P2, PT, R9, R8, PT ;  /* 0x000000080900720c */ /* 0x000fe20003f44270 */
[C---:B------:R-:W-:Y:S01]  /*06e0*/  VIADD R2, R8.reuse, 0x10 ;  /* 0x0000001008027836 */ /* 0x040fe20000000000 */
[----:B------:R-:W-:Y:S01]  /*06f0*/  SHF.R.S32.HI R29, RZ, 0x1f, R28 ;  /* 0x0000001fff1d7819 */ /* 0x000fe2000001141c */
[----:B------:R-:W-:Y:S01]  /*0700*/  IMAD R3, R3, UR4, RZ ;  /* 0x0000000403037c24 */ /* 0x000fe2000f8e02ff */
[----:B------:R-:W-:Y:S01]  /*0710*/  SEL R7, RZ, 0x1, P2 ;  /* 0x00000001ff077807 */ /* 0x000fe20001000000 */
[----:B------:R-:W-:Y:S01]  /*0720*/  IMAD.WIDE.U32 R10, R8, UR4, R34 ;  /* 0x00000004080a7c25 */ /* 0x000fe2000f8e0022 */
[----:B------:R-:W-:Y:S01]  /*0730*/  ISETP.GT.AND P1, PT, R9, R2, PT ;  /* 0x000000020900720c */ /* 0x000fe20003f24270 */
[----:B-1----:R-:W-:Y:S01]  /*0740*/  UIADD3 UR8, UPT, UPT, UR30, 0xf, -UR8 ;  /* 0x0000000f1e087890 */ /* 0x002fe2000fffe808 */
[----:B------:R-:W-:Y:S01]  /*0750*/  LOP3.LUT P4, RZ, R102, 0xff, R7, 0xc8, !PT ;  /* 0x000000ff66ff7812 */ /* 0x000fe2000788c807 */
[C---:B------:R-:W-:Y:S01]  /*0760*/  IMAD R6, R8.reuse, UR5, R3 ;  /* 0x0000000508067c24 */ /* 0x040fe2000f8e0203 */
[----:B------:R-:W-:Y:S01]  /*0770*/  SEL R3, RZ, 0x1, P1 ;  /* 0x00000001ff037807 */ /* 0x000fe20000800000 */
[----:B------:R-:W-:Y:S01]  /*0780*/  VIADD R122, R8, 0x20 ;  /* 0x00000020087a7836 */ /* 0x000fe20000000000 */
[----:B------:R-:W-:Y:S01]  /*0790*/  ISETP.NE.AND P1, PT, R102, RZ, PT ;  /* 0x000000ff6600720c */ /* 0x000fe20003f25270 */
[----:B------:R-:W-:Y:S01]  /*07a0*/  IMAD.IADD R6, R11, 0x1, R6 ;  /* 0x000000010b067824 */ /* 0x000fe200078e0206 */
[----:B----4-:R-:W-:Y:S01]  /*07b0*/  LEA R32, P0, R10, R32, 0x3 ;  /* 0x000000200a207211 */ /* 0x010fe200078018ff */
[C---:B------:R-:W-:Y:S01]  /*07c0*/  IMAD.WIDE.U32 R14, R111.reuse, UR6, R28 ;  /* 0x000000066f0e7c25 */ /* 0x040fe2000f8e001c */
[----:B------:R-:W-:Y:S01]  /*07d0*/  LOP3.LUT P5, RZ, R102, 0xff, R3, 0xc8, !PT ;  /* 0x000000ff66ff7812 */ /* 0x000fe200078ac803 */
[----:B------:R-:W-:Y:S01]  /*07e0*/  USHF.R.S32.HI UR4, URZ, 0x1f, UR9 ;  /* 0x0000001fff047899 */ /* 0x000fe20008011409 */
[----:B------:R-:W-:Y:S01]  /*07f0*/  P2R R3, PR, RZ, 0x2 ;  /* 0x00000002ff037803 */ /* 0x000fe20000000000 */
[----:B------:R-:W-:Y:S01]  /*0800*/  VIADD R110, R111, 0x2 ;  /* 0x000000026f6e7836 */ /* 0x000fe20000000000 */
[----:B------:R-:W-:Y:S01]  /*0810*/  ISETP.GT.AND P1, PT, R9, R122, PT ;  /* 0x0000007a0900720c */ /* 0x000fe20003f24270 */
[C---:B------:R-:W-:Y:S01]  /*0820*/  VIADD R109, R111.reuse, 0x4 ;  /* 0x000000046f6d7836 */ /* 0x040fe20000000000 */
[----:B------:R-:W-:Y:S01]  /*0830*/  LEA.HI.X R33, R10, R33, R6, 0x3, P0 ;  /* 0x000000210a217211 */ /* 0x000fe200000f1c06 */
[C---:B------:R-:W-:Y:S01]  /*0840*/  IMAD R10, R111.reuse, UR7, R15 ;  /* 0x000000076f0a7c24 */ /* 0x040fe2000f8e020f */
[----:B------:R-:W-:Y:S01]  /*0850*/  SEL R15, RZ, 0x1, P1 ;  /* 0x00000001ff0f7807 */ /* 0x000fe20000800000 */
[C---:B------:R-:W-:Y:S01]  /*0860*/  VIADD R108, R111.reuse, 0x6 ;  /* 0x000000066f6c7836 */ /* 0x040fe20000000000 */
[----:B------:R-:W-:Y:S01]  /*0870*/  ISETP.NE.AND P1, PT, R102, RZ, PT ;  /* 0x000000ff6600720c */ /* 0x000fe20003f25270 */
[C---:B------:R-:W-:Y:S01]  /*0880*/  VIADD R107, R111.reuse, 0x8 ;  /* 0x000000086f6b7836 */ /* 0x040fe20000000000 */
[----:B------:R-:W-:Y:S01]  /*0890*/  ISETP.GE.AND P0, PT, R28, UR30, PT ;  /* 0x0000001e1c007c0c */ /* 0x000fe2000bf06270 */
[C---:B------:R-:W-:Y:S01]  /*08a0*/  VIADD R106, R111.reuse, 0xa ;  /* 0x0000000a6f6a7836 */ /* 0x040fe20000000000 */
[C---:B------:R-:W-:Y:S01]  /*08b0*/  ISETP.LT.AND P3, PT, R8.reuse, UR30, !P6 ;  /* 0x0000001e08007c0c */ /* 0x040fe2000f761270 */
[----:B------:R-:W-:Y:S01]  /*08c0*/  USHF.R.S32.HI UR5, URZ, 0x1f, UR8 ;  /* 0x0000001fff057899 */ /* 0x000fe20008011408 */
[----:B------:R-:W-:Y:S01]  /*08d0*/  ISETP.LE.OR P1, PT, R8, R9, !P1 ;  /* 0x000000090800720c */ /* 0x000fe20004f23670 */
[----:B------:R-:W-:Y:S01]  /*08e0*/  ULEA.HI UR4, UR4, UR9, URZ, 0x4 ;  /* 0x0000000904047291 */ /* 0x000fe2000f8f20ff */
[C---:B------:R-:W-:Y:S01]  /*08f0*/  ISETP.LT.AND P2, PT, R111.reuse, UR16, !P0 ;  /* 0x000000106f007c0c */ /* 0x040fe2000c741270 */
[C---:B------:R-:W-:Y:S01]  /*0900*/  VIADD R105, R111.reuse, 0xc ;  /* 0x0000000c6f697836 */ /* 0x040fe20000000000 */
[----:B------:R-:W-:Y:S01]  /*0910*/  PLOP3.LUT P3, PT, P4, P3, P1, 0x80, 0x0 ;  /* 0x000000000000781c */ /* 0x000fe20002767010 */
[----:B------:R-:W-:Y:S01]  /*0920*/  ULEA.HI UR5, UR5, UR8, URZ, 0x4 ;  /* 0x0000000805057291 */ /* 0x000fe2000f8f20ff */
[----:B------:R-:W-:Y:S01]  /*0930*/  ISETP.NE.AND P4, PT, R102, RZ, PT ;  /* 0x000000ff6600720c */ /* 0x000fe20003f85270 */
[----:B------:R-:W-:Y:S01]  /*0940*/  UIADD3 UR4, UPT, UPT, UR4, 0xf, URZ ;  /* 0x0000000f04047890 */ /* 0x000fe2000fffe0ff */
[----:B------:R-:W-:Y:S01]  /*0950*/  SEL R19, RZ, 0x2, P0 ;  /* 0x00000002ff137807 */ /* 0x000fe20000000000 */
[----:B------:R-:W-:Y:S01]  /*0960*/  VIADD R104, R111, 0xe ;  /* 0x0000000e6f687836 */ /* 0x000fe20000000000 */
[----:B------:R-:W-:Y:S01]  /*0970*/  SEL R18, RZ, 0x4, P0 ;  /* 0x00000004ff127807 */ /* 0x000fe20000000000 */
[----:B------:R-:W-:Y:S01]  /*0980*/  USHF.R.S32.HI UR5, URZ, 0x4, UR5 ;  /* 0x00000004ff057899 */ /* 0x000fe20008011405 */
[----:B------:R-:W-:Y:S01]  /*0990*/  SEL R12, RZ, 0x8, P0 ;  /* 0x00000008ff0c7807 */ /* 0x000fe20000000000 */
[----:B------:R-:W-:Y:S01]  /*09a0*/  USHF.R.S32.HI UR4, URZ, 0x4, UR4 ;  /* 0x00000004ff047899 */ /* 0x000fe20008011404 */
[----:B------:R-:W-:Y:S01]  /*09b0*/  SEL R11, RZ, 0x100, P0 ;  /* 0x00000100ff0b7807 */ /* 0x000fe20000000000 */
[----:B------:R-:W1:Y:S01]  /*09c0*/  LDCU.64 UR8, c[0x0][0x3e0] ;  /* 0x00007c00ff0877ac */ /* 0x000e620008000a00 */
[----:B------:R-:W-:Y:S01]  /*09d0*/  SEL R7, RZ, 0x200, P0 ;  /* 0x00000200ff077807 */ /* 0x000fe20000000000 */
[----:B------:R-:W-:Y:S01]  /*09e0*/  VIADD R121, R28, 0x20 ;  /* 0x000000201c797836 */ /* 0x000fe20000000000 */
[----:B------:R-:W-:Y:S01]  /*09f0*/  SEL R13, RZ, 0x1, !P2 ;  /* 0x00000001ff0d7807 */ /* 0x000fe20005000000 */
[----:B------:R-:W-:Y:S01]  /*0a00*/  UISETP.LT.AND UP0, UPT, UR5, UR4, UPT ;  /* 0x000000040500728c */ /* 0x000fe2000bf01270 */
[----:B------:R-:W-:-:S02]  /*0a10*/  SEL R6, RZ, 0x400, P0 ;  /* 0x00000400ff067807 */ /* 0x000fc40000000000 */
[----:B------:R-:W-:Y:S01]  /*0a20*/  SEL R3, RZ, 0x800, P0 ;  /* 0x00000800ff037807 */ /* 0x000fe20000000000 */
[----:B------:R-:W-:Y:S01]  /*0a30*/  USEL UR25, UR5, UR4, UP0 ;  /* 0x0000000405197287 */ /* 0x000fe20008000000 */
[----:B------:R-:W-:Y:S02]  /*0a40*/  LEA R4, P2, R14, R4, 0x3 ;  /* 0x000000040e047211 */ /* 0x000fe400078418ff */
[C---:B------:R-:W-:Y:S01]  /*0a50*/  ISETP.LT.AND P1, PT, R2.reuse, UR30, !P6 ;  /* 0x0000001e02007c0c */ /* 0x040fe2000f721270 */
[----:B------:R-:W-:Y:S01]  /*0a60*/  UMOV UR4, 0x400 ;  /* 0x0000040000047882 */ /* 0x000fe20000000000 */
[----:B------:R-:W-:Y:S01]  /*0a70*/  ISETP.LE.OR P0, PT, R2, R9, !P4 ;  /* 0x000000090200720c */ /* 0x000fe20006703670 */
[----:B------:R-:W-:Y:S01]  /*0a80*/  ULEA UR29, UR29, UR4, 0x18 ;  /* 0x000000041d1d7291 */ /* 0x000fe2000f8ec0ff */
[----:B------:R-:W-:Y:S01]  /*0a90*/  LEA.HI.X R5, R14, R5, R10, 0x3, P2 ;  /* 0x000000050e057211 */ /* 0x000fe200010f1c0a */
[----:B------:R-:W-:Y:S01]  /*0aa0*/  UISETP.NE.AND UP0, UPT, UR25, 0x1, UPT ;  /* 0x000000011900788c */ /* 0x000fe2000bf05270 */
[----:B------:R-:W-:-:S02]  /*0ab0*/  PLOP3.LUT P5, PT, P5, P1, P0, 0x80, 0x0 ;  /* 0x000000000000781c */ /* 0x000fc40002fa3000 */
[----:B------:R-:W-:Y:S02]  /*0ac0*/  LOP3.LUT P2, RZ, R102, 0xff, R15, 0xc8, !PT ;  /* 0x000000ff66ff7812 */ /* 0x000fe4000784c80f */
[C---:B------:R-:W-:Y:S02]  /*0ad0*/  ISETP.LT.AND P1, PT, R122.reuse, UR30, !P6 ;  /* 0x0000001e7a007c0c */ /* 0x040fe4000f721270 */
[----:B------:R-:W-:Y:S02]  /*0ae0*/  ISETP.LE.OR P0, PT, R122, R9, !P4 ;  /* 0x000000097a00720c */ /* 0x000fe40006703670 */
[----:B------:R-:W-:Y:S02]  /*0af0*/  SHF.R.U32.HI R14, RZ, 0x2, R101 ;  /* 0x00000002ff0e7819 */ /* 0x000fe40000011665 */
[----:B------:R-:W-:Y:S02]  /*0b00*/  PLOP3.LUT P1, PT, P2, P1, P0, 0x80, 0x0 ;  /* 0x000000000000781c */ /* 0x000fe40001723000 */
[----:B------:R-:W-:-:S02]  /*0b10*/  ISETP.GE.AND P4, PT, R109, UR16, PT ;  /* 0x000000106d007c0c */ /* 0x000fc4000bf86270 */
[----:B------:R-:W-:Y:S02]  /*0b20*/  P2R R10, PR, RZ, 0x2 ;  /* 0x00000002ff0a7803 */ /* 0x000fe40000000000 */
[----:B------:R-:W-:Y:S02]  /*0b30*/  ISETP.GE.AND P1, PT, R110, UR16, PT ;  /* 0x000000106e007c0c */ /* 0x000fe4000bf26270 */
[----:B------:R-:W-:Y:S02]  /*0b40*/  IADD3 R16, P0, PT, R4, UR14, RZ ;  /* 0x0000000e04107c10 */ /* 0x000fe4000ff1e0ff */
[----:B------:R-:W-:Y:S02]  /*0b50*/  P2R R15, PR, RZ, 0x2 ;  /* 0x00000002ff0f7803 */ /* 0x000fe40000000000 */
[----:B------:R-:W-:Y:S02]  /*0b60*/  LOP3.LUT R15, R101, 0x8, RZ, 0xc0, !PT ;  /* 0x00000008650f7812 */ /* 0x000fe400078ec0ff */
[----:B------:R-:W-:-:S02]  /*0b70*/  SEL R19, R19, RZ, !P1 ;  /* 0x000000ff13137207 */ /* 0x000fc40004800000 */
[----:B------:R-:W-:Y:S01]  /*0b80*/  LOP3.LUT R15, R15, 0x1, R14, 0xf8, !PT ;  /* 0x000000010f0f7812 */ /* 0x000fe200078ef80e */
[----:B------:R-:W-:Y:S01]  /*0b90*/  IMAD.SHL.U32 R14, R101, 0x2, RZ ;  /* 0x00000002650e7824 */ /* 0x000fe200078e00ff */
[----:B------:R-:W-:Y:S02]  /*0ba0*/  SEL R18, R18, RZ, !P4 ;  /* 0x000000ff12127207 */ /* 0x000fe40006000000 */
[----:B------:R-:W-:Y:S02]  /*0bb0*/  IADD3.X R17, PT, PT, R5, UR15, RZ, P0, !PT ;  /* 0x0000000f05117c10 */ /* 0x000fe400087fe4ff */
[----:B------:R-:W-:Y:S02]  /*0bc0*/  ISETP.GE.AND P0, PT, R108, UR16, PT ;  /* 0x000000106c007c0c */ /* 0x000fe4000bf06270 */
[----:B------:R-:W-:Y:S02]  /*0bd0*/  IADD3 R13, PT, PT, R18, R19, R13 ;  /* 0x00000013120d7210 */ /* 0x000fe40007ffe00d */
[----:B------:R-:W-:-:S02]  /*0be0*/  LOP3.LUT R19, R14, 0x6, RZ, 0xc0, !PT ;  /* 0x000000060e137812 */ /* 0x000fc400078ec0ff */
[----:B------:R-:W-:Y:S02]  /*0bf0*/  P2R R14, PR, RZ, 0x1 ;  /* 0x00000001ff0e7803 */ /* 0x000fe40000000000 */
[----:B------:R-:W-:Y:S02]  /*0c00*/  SEL R14, R12, RZ, !P0 ;  /* 0x000000ff0c0e7207 */ /* 0x000fe40004000000 */
[----:B------:R-:W-:Y:S02]  /*0c10*/  ISETP.GE.AND P0, PT, R107, UR16, PT ;  /* 0x000000106b007c0c */ /* 0x000fe4000bf06270 */
[----:B------:R-:W-:Y:S02]  /*0c20*/  P2R R20, PR, RZ, 0x10 ;  /* 0x00000010ff147803 */ /* 0x000fe40000000000 */
[----:B------:R-:W-:Y:S02]  /*0c30*/  P2R R12, PR, RZ, 0x1 ;  /* 0x00000001ff0c7803 */ /* 0x000fe40000000000 */
[----:B------:R-:W-:-:S02]  /*0c40*/  SEL R11, R11, RZ, !P0 ;  /* 0x000000ff0b0b7207 */ /* 0x000fc40004000000 */
[----:B------:R-:W-:Y:S02]  /*0c50*/  ISETP.GE.AND P0, PT, R106, UR16, PT ;  /* 0x000000106a007c0c */ /* 0x000fe4000bf06270 */
[----:B------:R-:W-:Y:S01]  /*0c60*/  IADD3 R11, PT, PT, R11, R14, R13 ;  /* 0x0000000e0b0b7210 */ /* 0x000fe20007ffe00d */
[----:B------:R-:W-:Y:S01]  /*0c70*/  IMAD.SHL.U32 R13, R101, 0x40, RZ ;  /* 0x00000040650d7824 */ /* 0x000fe200078e00ff */
[----:B------:R-:W-:Y:S02]  /*0c80*/  P2R R14, PR, RZ, 0x1 ;  /* 0x00000001ff0e7803 */ /* 0x000fe40000000000 */
[----:B------:R-:W-:Y:S02]  /*0c90*/  SEL R14, R7, RZ, !P0 ;  /* 0x000000ff070e7207 */ /* 0x000fe40004000000 */
[----:B------:R-:W-:Y:S02]  /*0ca0*/  ISETP.GE.AND P0, PT, R105, UR16, PT ;  /* 0x0000001069007c0c */ /* 0x000fe4000bf06270 */
[----:B------:R-:W-:-:S02]  /*0cb0*/  ISETP.NE.AND P4, PT, RZ, UR25, PT ;  /* 0x00000019ff007c0c */ /* 0x000fc4000bf85270 */
[----:B------:R-:W-:Y:S02]  /*0cc0*/  P2R R7, PR, RZ, 0x1 ;  /* 0x00000001ff077803 */ /* 0x000fe40000000000 */
[----:B------:R-:W-:Y:S02]  /*0cd0*/  SEL R6, R6, RZ, !P0 ;  /* 0x000000ff06067207 */ /* 0x000fe40004000000 */
[----:B------:R-:W-:Y:S02]  /*0ce0*/  ISETP.GE.AND P0, PT, R104, UR16, PT ;  /* 0x0000001068007c0c */ /* 0x000fe4000bf06270 */
[----:B------:R-:W-:Y:S02]  /*0cf0*/  IADD3 R6, PT, PT, R6, R14, R11 ;  /* 0x0000000e06067210 */ /* 0x000fe40007ffe00b */
[----:B------:R-:W-:Y:S02]  /*0d00*/  SEL R3, R3, RZ, !P0 ;  /* 0x000000ff03037207 */ /* 0x000fe40004000000 */
[----:B------:R-:W-:-:S02]  /*0d10*/  LOP3.LUT R18, R19, 0x8, R26, 0xf8, !PT ;  /* 0x0000000813127812 */ /* 0x000fc400078ef81a */
[----:B------:R-:W-:Y:S01]  /*0d20*/  LOP3.LUT R13, R13, 0x300, RZ, 0xc0, !PT ;  /* 0x000003000d0d7812 */ /* 0x000fe200078ec0ff */
[----:B------:R-:W-:Y:S01]  /*0d30*/  IMAD.IADD R3, R6, 0x1, R3 ;  /* 0x0000000106037824 */ /* 0x000fe200078e0203 */
[----:B------:R-:W-:Y:S02]  /*0d40*/  P2R R7, PR, RZ, 0x1 ;  /* 0x00000001ff077803 */ /* 0x000fe40000000000 */
[----:B------:R-:W-:Y:S01]  /*0d50*/  LOP3.LUT R12, R15, R18, RZ, 0x3c, !PT ;  /* 0x000000120f0c7212 */ /* 0x000fe200078e3cff */
[----:B------:R-:W-:Y:S01]  /*0d60*/  IMAD R13, R0, 0x10, R13 ;  /* 0x00000010000d7824 */ /* 0x000fe200078e020d */
[----:B------:R-:W-:Y:S01]  /*0d70*/  SEL R3, R3, RZ, P4 ;  /* 0x000000ff03037207 */ /* 0x000fe20002000000 */
[----:B------:R-:W2:Y:S01]  /*0d80*/  SHFL.IDX PT, R0, R0, RZ, 0x1f ;  /* 0x00001fff00007589 */ /* 0x000ea200000e0000 */
[----:B------:R-:W-:Y:S01]  /*0d90*/  ISETP.NE.AND P1, PT, R102, RZ, PT ;  /* 0x000000ff6600720c */ /* 0x000fe20003f25270 */
[----:B------:R-:W-:Y:S01]  /*0da0*/  IMAD.IADD R12, R12, 0x1, R13 ;  /* 0x000000010c0c7824 */ /* 0x000fe200078e020d */
[----:B------:R-:W-:Y:S01]  /*0db0*/  SEL R24, RZ, 0x1, !P3 ;  /* 0x00000001ff187807 */ /* 0x000fe20005800000 */
[----:B------:R-:W-:Y:S01]  /*0dc0*/  IMAD.SHL.U32 R7, R3, 0x8, RZ ;  /* 0x0000000803077824 */ /* 0x000fe200078e00ff */
[----:B------:R-:W-:Y:S01]  /*0dd0*/  LOP3.LUT R25, R25, 0x3c, RZ, 0xc0, !PT ;  /* 0x0000003c19197812 */ /* 0x000fe200078ec0ff */
[----:B------:R-:W-:-:S03]  /*0de0*/  IMAD.SHL.U32 R112, R12, 0x8, RZ ;  /* 0x000000080c707824 */ /* 0x000fc600078e00ff */
[----:B------:R-:W-:Y:S01]  /*0df0*/  LOP3.LUT P0, RZ, R7, 0x8, RZ, 0xc0, !PT ;  /* 0x0000000807ff7812 */ /* 0x000fe2000780c0ff */
[C---:B------:R-:W-:Y:S01]  /*0e00*/  VIADD R6, R112.reuse, UR29 ;  /* 0x0000001d70067c36 */ /* 0x040fe20008000000 */
[----:B------:R-:W-:Y:S01]  /*0e10*/  LOP3.LUT R103, R112, 0x8, RZ, 0x3c, !PT ;  /* 0x0000000870677812 */ /* 0x000fe200078e3cff */
[----:B------:R-:W-:Y:S01]  /*0e20*/  IMAD.SHL.U32 R7, R3, 0x4, RZ ;  /* 0x0000000403077824 */ /* 0x000fe200078e00ff */
[----:B------:R-:W-:-:S09]  /*0e30*/  LOP3.LUT R25, R25, 0x3, R26, 0xf8, !PT ;  /* 0x0000000319197812 */ /* 0x000fd200078ef81a */
[----:B------:R-:W-:Y:S01]  /*0e40*/  @!PT LDS RZ, [RZ] ;  /* 0x00000000fffff984 */ /* 0x000fe20000000800 */
[----:B------:R-:W-:Y:S01]  /*0e50*/  @!PT LDS RZ, [RZ] ;  /* 0x00000000fffff984 */ /* 0x000fe20000000800 */
[----:B------:R3:W-:Y:S01]  /*0e60*/  LDGSTS.E.LTC128B.64 [R6], desc[UR34][R4.64], P0 ;  /* 0x0000000004067fae */ /* 0x0007e200081a1622 */
[----:B------:R-:W-:Y:S01]  /*0e70*/  LOP3.LUT P0, RZ, R7, 0x8, RZ, 0xc0, !PT ;  /* 0x0000000807ff7812 */ /* 0x000fe2000780c0ff */
[----:B------:R-:W-:Y:S01]  /*0e80*/  IMAD.SHL.U32 R7, R3, 0x2, RZ ;  /* 0x0000000203077824 */ /* 0x000fe200078e00ff */
[----:B--2---:R-:W-:-:S11]  /*0e90*/  R2UR UR4, R0 ;  /* 0x00000000000472ca */ /* 0x004fd600000e0000 */
[----:B------:R2:W-:Y:S01]  /*0ea0*/  LDGSTS.E.LTC128B.64 [R6+0x200], desc[UR34][R16.64], P0 ;  /* 0x0020000010067fae */ /* 0x0005e200081a1622 */
[----:B------:R-:W-:Y:S01]  /*0eb0*/  IADD3 R14, P0, PT, R16, UR14, RZ ;  /* 0x0000000e100e7c10 */ /* 0x000fe2000ff1e0ff */
[----:B------:R-:W-:-:S03]  /*0ec0*/  USHF.R.S32.HI UR28, URZ, 0x1f, UR4 ;  /* 0x0000001fff1c7899 */ /* 0x000fc60008011404 */
[----:B------:R-:W-:Y:S01]  /*0ed0*/  IADD3.X R15, PT, PT, R17, UR15, RZ, P0, !PT ;  /* 0x0000000f110f7c10 */ /* 0x000fe200087fe4ff */
[----:B------:R-:W-:Y:S01]  /*0ee0*/  ULEA.HI UR28, UR28, UR4, URZ, 0x2 ;  /* 0x000000041c1c7291 */ /* 0x000fe2000f8f10ff */
[----:B------:R-:W-:-:S03]  /*0ef0*/  IADD3 R12, P0, PT, R14, UR14, RZ ;  /* 0x0000000e0e0c7c10 */ /* 0x000fc6000ff1e0ff */
[----:B------:R-:W-:Y:S01]  /*0f00*/  ULOP3.LUT UR6, UR28, 0xfffc, URZ, 0xc0, !UPT ;  /* 0x0000fffc1c067892 */ /* 0x000fe2000f8ec0ff */
[----:B------:R-:W-:Y:S01]  /*0f10*/  IADD3.X R13, PT, PT, R15, UR15, RZ, P0, !PT ;  /* 0x0000000f0f0d7c10 */ /* 0x000fe200087fe4ff */
[----:B------:R-:W-:Y:S01]  /*0f20*/  USHF.R.S32.HI UR28, URZ, 0x2, UR28 ;  /* 0x00000002ff1c7899 */ /* 0x000fe2000801141c */
[----:B------:R-:W-:Y:S01]  /*0f30*/  LOP3.LUT P0, RZ, R7, 0x8, RZ, 0xc0, !PT ;  /* 0x0000000807ff7812 */ /* 0x000fe2000780c0ff */
[----:B---3--:R-:W-:Y:S01]  /*0f40*/  VIADD R4, R103, UR29 ;  /* 0x0000001d67047c36 */ /* 0x008fe20008000000 */
[----:B------:R-:W-:Y:S01]  /*0f50*/  SHF.R.U32.HI R5, RZ, 0x5, R3 ;  /* 0x00000005ff057819 */ /* 0x000fe20000011603 */
[----:B------:R-:W-:Y:S01]  /*0f60*/  VIADD R7, R9, 0x10 ;  /* 0x0000001009077836 */ /* 0x000fe20000000000 */
[----:B------:R-:W-:-:S04]  /*0f70*/  UIADD3 UR6, UPT, UPT, UR4, -UR6, URZ ;  /* 0x8000000604067290 */ /* 0x000fc8000fffe0ff */
[----:B------:R-:W-:-:S04]  /*0f80*/  ULOP3.LUT UR5, UR6, 0x80, URZ, 0xc0, !UPT ;  /* 0x0000008006057892 */ /* 0x000fc8000f8ec0ff */
[----:B------:R-:W-:Y:S01]  /*0f90*/  ULEA.HI UR5, UR5, UR6, URZ, 0x19 ;  /* 0x0000000605057291 */ /* 0x000fe2000f8fc8ff */
[----:B------:R3:W-:Y:S01]  /*0fa0*/  LDGSTS.E.LTC128B.64 [R6+0x400], desc[UR34][R14.64], P0 ;  /* 0x004000000e067fae */ /* 0x0007e200081a1622 */
[----:B------:R-:W-:Y:S02]  /*0fb0*/  LOP3.LUT P0, RZ, R3, 0x8, RZ, 0xc0, !PT ;  /* 0x0000000803ff7812 */ /* 0x000fe4000780c0ff */
[----:B------:R-:W-:Y:S02]  /*0fc0*/  ULOP3.LUT UR4, UR5, 0xfffe, URZ, 0xc0, !UPT ;  /* 0x0000fffe05047892 */ /* 0x000fe4000f8ec0ff */
[----:B------:R-:W-:Y:S02]  /*0fd0*/  UPRMT UR5, UR5, 0x8880, URZ ;  /* 0x0000888005057896 */ /* 0x000fe400080000ff */
[----:B------:R-:W-:Y:S02]  /*0fe0*/  UIADD3 UR4, UPT, UPT, URZ, -UR4, URZ ;  /* 0x80000004ff047290 */ /* 0x000fe4000fffe0ff */
[----:B------:R-:W-:-:S02]  /*0ff0*/  USHF.R.S32.HI UR5, URZ, 0x1, UR5 ;  /* 0x00000001ff057899 */ /* 0x000fc40008011405 */
[----:B------:R-:W-:Y:S02]  /*1000*/  UPRMT UR4, UR4, 0x7710, URZ ;  /* 0x0000771004047896 */ /* 0x000fe400080000ff */
[----:B------:R-:W-:Y:S01]  /*1010*/  UPRMT UR26, UR5, 0x9910, URZ ;  /* 0x00009910051a7896 */ /* 0x000fe200080000ff */
[----:B------:R1:W-:Y:S01]  /*1020*/  LDGSTS.E.LTC128B.64 [R6+0x600], desc[UR34][R12.64], P0 ;  /* 0x006000000c067fae */ /* 0x0003e200081a1622 */
[----:B------:R-:W-:Y:S01]  /*1030*/  IADD3 R18, P0, PT, R12, UR14, RZ ;  /* 0x0000000e0c127c10 */ /* 0x000fe2000ff1e0ff */
[----:B------:R-:W-:-:S03]  /*1040*/  UIADD3 UR4, UPT, UPT, UR6, UR4, URZ ;  /* 0x0000000406047290 */ /* 0x000fc6000fffe0ff */
[----:B------:R-:W-:Y:S01]  /*1050*/  IADD3.X R19, PT, PT, R13, UR15, RZ, P0, !PT ;  /* 0x0000000f0d137c10 */ /* 0x000fe200087fe4ff */
[----:B------:R-:W-:Y:S01]  /*1060*/  ULOP3.LUT UR27, UR4, 0xffff, URZ, 0xc0, !UPT ;  /* 0x0000ffff041b7892 */ /* 0x000fe2000f8ec0ff */
[----:B--2---:R-:W-:-:S03]  /*1070*/  IADD3 R16, P0, PT, R18, UR14, RZ ;  /* 0x0000000e12107c10 */ /* 0x004fc6000ff1e0ff */
[----:B------:R-:W-:Y:S01]  /*1080*/  UPRMT UR27, UR27, 0x8880, URZ ;  /* 0x000088801b1b7896 */ /* 0x000fe200080000ff */
[----:B------:R-:W-:Y:S02]  /*1090*/  IADD3.X R17, PT, PT, R19, UR15, RZ, P0, !PT ;  /* 0x0000000f13117c10 */ /* 0x000fe400087fe4ff */
[----:B------:R-:W-:Y:S02]  /*10a0*/  LOP3.LUT P0, RZ, R5, 0x8, RZ, 0xc0, !PT ;  /* 0x0000000805ff7812 */ /* 0x000fe4000780c0ff */
[----:B------:R-:W-:-:S11]  /*10b0*/  SHF.R.U32.HI R5, RZ, 0x6, R3 ;  /* 0x00000006ff057819 */ /* 0x000fd60000011603 */
[----:B------:R2:W-:Y:S01]  /*10c0*/  LDGSTS.E.LTC128B.64 [R4], desc[UR34][R18.64], P0 ;  /* 0x0000000012047fae */ /* 0x0005e200081a1622 */
[----:B------:R-:W-:Y:S02]  /*10d0*/  LOP3.LUT P0, RZ, R5, 0x8, RZ, 0xc0, !PT ;  /* 0x0000000805ff7812 */ /* 0x000fe4000780c0ff */
[--C-:B------:R-:W-:Y:S02]  /*10e0*/  SHF.R.U32.HI R5, RZ, 0x7, R3.reuse ;  /* 0x00000007ff057819 */ /* 0x100fe40000011603 */
[----:B------:R-:W-:-:S09]  /*10f0*/  SHF.R.U32.HI R3, RZ, 0x8, R3 ;  /* 0x00000008ff037819 */ /* 0x000fd20000011603 */
[----:B------:R2:W-:Y:S01]  /*1100*/  LDGSTS.E.LTC128B.64 [R4+0x200], desc[UR34][R16.64], P0 ;  /* 0x0020000010047fae */ /* 0x0005e200081a1622 */
[----:B---3--:R-:W-:-:S04]  /*1110*/  IADD3 R14, P0, PT, R16, UR14, RZ ;  /* 0x0000000e100e7c10 */ /* 0x008fc8000ff1e0ff */
[----:B------:R-:W-:Y:S02]  /*1120*/  IADD3.X R15, PT, PT, R17, UR15, RZ, P0, !PT ;  /* 0x0000000f110f7c10 */ /* 0x000fe400087fe4ff */
[----:B-1----:R-:W-:-:S04]  /*1130*/  IADD3 R12, P0, PT, R14, UR14, RZ ;  /* 0x0000000e0e0c7c10 */ /* 0x002fc8000ff1e0ff */
[----:B------:R-:W-:Y:S02]  /*1140*/  IADD3.X R13, PT, PT, R15, UR15, RZ, P0, !PT ;  /* 0x0000000f0f0d7c10 */ /* 0x000fe400087fe4ff */
[----:B------:R-:W-:Y:S01]  /*1150*/  LOP3.LUT P0, RZ, R5, 0x8, RZ, 0xc0, !PT ;  /* 0x0000000805ff7812 */ /* 0x000fe2000780c0ff */
[----:B------:R-:W-:Y:S02]  /*1160*/  VIADD R5, R9, 0x20 ;  /* 0x0000002009057836 */ /* 0x000fe40000000000 */
[----:B--2---:R-:W-:-:S10]  /*1170*/  VIADD R18, R8, 0x8 ;  /* 0x0000000808127836 */ /* 0x004fd40000000000 */
[----:B------:R1:W-:Y:S01]  /*1180*/  LDGSTS.E.LTC128B.64 [R4+0x400], desc[UR34][R14.64], P0 ;  /* 0x004000000e047fae */ /* 0x0003e200081a1622 */
[----:B------:R-:W-:Y:S01]  /*1190*/  LOP3.LUT P0, RZ, R3, 0x8, RZ, 0xc0, !PT ;  /* 0x0000000803ff7812 */ /* 0x000fe2000780c0ff */
[----:B------:R-:W-:-:S12]  /*11a0*/  VIADD R3, R9, 0x30 ;  /* 0x0000003009037836 */ /* 0x000fd80000000000 */
[----:B------:R-:W-:Y:S01]  /*11b0*/  LDGSTS.E.LTC128B.64 [R4+0x600], desc[UR34][R12.64], P0 ;  /* 0x006000000c047fae */ /* 0x000fe200081a1622 */
[----:B------:R-:W-:-:S04]  /*11c0*/  ISETP.GT.AND P0, PT, R7, R8, PT ;  /* 0x000000080700720c */ /* 0x000fc80003f04270 */
[----:B------:R-:W-:Y:S02]  /*11d0*/  SEL R29, RZ, 0x1, P0 ;  /* 0x00000001ff1d7807 */ /* 0x000fe40000000000 */
[----:B------:R-:W-:-:S04]  /*11e0*/  ISETP.GT.AND P0, PT, R5, R8, PT ;  /* 0x000000080500720c */ /* 0x000fc80003f04270 */
[----:B------:R-:W-:Y:S02]  /*11f0*/  SEL R23, RZ, 0x1, P0 ;  /* 0x00000001ff177807 */ /* 0x000fe40000000000 */
[----:B------:R-:W-:-:S04]  /*1200*/  ISETP.GT.AND P0, PT, R3, R8, PT ;  /* 0x000000080300720c */ /* 0x000fc80003f04270 */
[----:B------:R-:W-:Y:S02]  /*1210*/  SEL R17, RZ, 0x1, P0 ;  /* 0x00000001ff117807 */ /* 0x000fe40000000000 */
[----:B------:R-:W-:-:S04]  /*1220*/  ISETP.GT.AND P0, PT, R9, R18, PT ;  /* 0x000000120900720c */ /* 0x000fc80003f04270 */
[----:B------:R-:W-:Y:S02]  /*1230*/  SEL R21, RZ, 0x1, P0 ;  /* 0x00000001ff157807 */ /* 0x000fe40000000000 */
[----:B------:R-:W-:-:S04]  /*1240*/  ISETP.GT.AND P0, PT, R7, R18, PT ;  /* 0x000000120700720c */ /* 0x000fc80003f04270 */
[----:B-1----:R-:W-:Y:S02]  /*1250*/  SEL R15, RZ, 0x1, P0 ;  /* 0x00000001ff0f7807 */ /* 0x002fe40000000000 */
[----:B------:R-:W-:-:S04]  /*1260*/  ISETP.GT.AND P0, PT, R5, R18, PT ;  /* 0x000000120500720c */ /* 0x000fc80003f04270 */
[----:B------:R-:W-:Y:S02]  /*1270*/  SEL R19, RZ, 0x1, P0 ;  /* 0x00000001ff137807 */ /* 0x000fe40000000000 */
[----:B------:R-:W-:-:S04]  /*1280*/  ISETP.GT.AND P0, PT, R3, R18, PT ;  /* 0x000000120300720c */ /* 0x000fc80003f04270 */
[----:B------:R-:W-:Y:S02]  /*1290*/  SEL R11, RZ, 0x1, P0 ;  /* 0x00000001ff0b7807 */ /* 0x000fe40000000000 */
[----:B------:R-:W-:-:S04]  /*12a0*/  LOP3.LUT P0, RZ, R102, 0xff, R29, 0xc8, !PT ;  /* 0x000000ff66ff7812 */ /* 0x000fc8000780c81d */
[----:B------:R-:W-:Y:S02]  /*12b0*/  SEL R22, RZ, 0x2, !P0 ;  /* 0x00000002ff167807 */ /* 0x000fe40004000000 */
[----:B------:R-:W-:Y:S02]  /*12c0*/  LOP3.LUT P0, RZ, R102, 0xff, R23, 0xc8, !PT ;  /* 0x000000ff66ff7812 */ /* 0x000fe4000780c817 */
[----:B------:R-:W-:Y:S02]  /*12d0*/  LOP3.LUT R23, R34, 0x10, RZ, 0xfc, !PT ;  /* 0x0000001022177812 */ /* 0x000fe400078efcff */
[----:B------:R-:W-:Y:S02]  /*12e0*/  SEL R20, RZ, 0x4, !P0 ;  /* 0x00000004ff147807 */ /* 0x000fe40004000000 */
[----:B------:R-:W-:Y:S02]  /*12f0*/  LOP3.LUT P0, RZ, R102, 0xff, R17, 0xc8, !PT ;  /* 0x000000ff66ff7812 */ /* 0x000fe4000780c811 */
[----:B------:R-:W-:-:S02]  /*1300*/  ISETP.GE.AND P3, PT, R23, UR17, PT ;  /* 0x0000001117007c0c */ /* 0x000fc4000bf66270 */
[----:B------:R-:W-:Y:S02]  /*1310*/  SEL R17, RZ, 0x8, !P0 ;  /* 0x00000008ff117807 */ /* 0x000fe40004000000 */
[----:B------:R-:W-:-:S04]  /*1320*/  ISETP.LE.OR P0, PT, R8, R7, !P1 ;  /* 0x000000070800720c */ /* 0x000fc80004f03670 */
[----:B------:R-:W-:Y:S02]  /*1330*/  SEL R22, R22, RZ, P0 ;  /* 0x000000ff16167207 */ /* 0x000fe40000000000 */
[----:B------:R-:W-:Y:S02]  /*1340*/  ISETP.LE.OR P0, PT, R8, R5, !P1 ;  /* 0x000000050800720c */ /* 0x000fe40004f03670 */
[----:B------:R-:W-:Y:S02]  /*1350*/  SEL R22, R22, RZ, !P3 ;  /* 0x000000ff16167207 */ /* 0x000fe40005800000 */
[----:B------:R-:W-:Y:S02]  /*1360*/  SEL R20, R20, RZ, P0 ;  /* 0x000000ff14147207 */ /* 0x000fe40000000000 */
[----:B------:R-:W-:-:S04]  /*1370*/  ISETP.LE.OR P0, PT, R8, R3, !P1 ;  /* 0x000000030800720c */ /* 0x000fc80004f03670 */
[----:B------:R-:W-:Y:S02]  /*1380*/  SEL R17, R17, RZ, P0 ;  /* 0x000000ff11117207 */ /* 0x000fe40000000000 */
[----:B------:R-:W-:Y:S02]  /*1390*/  LOP3.LUT P0, RZ, R102, 0xff, R21, 0xc8, !PT ;  /* 0x000000ff66ff7812 */ /* 0x000fe4000780c815 */
[----:B------:R-:W-:Y:S02]  /*13a0*/  LOP3.LUT R21, R34, 0x20, RZ, 0xfc, !PT ;  /* 0x0000002022157812 */ /* 0x000fe400078efcff */
[----:B------:R-:W-:Y:S02]  /*13b0*/  SEL R16, RZ, 0x100, !P0 ;  /* 0x00000100ff107807 */ /* 0x000fe40004000000 */
[----:B------:R-:W-:Y:S02]  /*13c0*/  LOP3.LUT P0, RZ, R102, 0xff, R15, 0xc8, !PT ;  /* 0x000000ff66ff7812 */ /* 0x000fe4000780c80f */
[----:B------:R-:W-:-:S02]  /*13d0*/  ISETP.GE.AND P2, PT, R21, UR17, PT ;  /* 0x0000001115007c0c */ /* 0x000fc4000bf46270 */
[----:B------:R-:W-:Y:S02]  /*13e0*/  SEL R15, RZ, 0x200, !P0 ;  /* 0x00000200ff0f7807 */ /* 0x000fe40004000000 */
[----:B------:R-:W-:Y:S02]  /*13f0*/  LOP3.LUT P0, RZ, R102, 0xff, R19, 0xc8, !PT ;  /* 0x000000ff66ff7812 */ /* 0x000fe4000780c813 */
[----:B------:R-:W-:Y:S02]  /*1400*/  LOP3.LUT R19, R34, 0x30, RZ, 0xfc, !PT ;  /* 0x0000003022137812 */ /* 0x000fe400078efcff */
[----:B------:R-:W-:Y:S02]  /*1410*/  CS2R R34, SRZ ;  /* 0x0000000000227805 */ /* 0x000fe4000001ff00 */
[----:B------:R-:W-:Y:S02]  /*1420*/  SEL R14, RZ, 0x400, !P0 ;  /* 0x00000400ff0e7807 */ /* 0x000fe40004000000 */
[----:B------:R-:W-:-:S02]  /*1430*/  LOP3.LUT P0, RZ, R102, 0xff, R11, 0xc8, !PT ;  /* 0x000000ff66ff7812 */ /* 0x000fc4000780c80b */
[----:B------:R-:W-:Y:S02]  /*1440*/  SEL R20, R20, RZ, !P2 ;  /* 0x000000ff14147207 */ /* 0x000fe40005000000 */
[----:B------:R-:W-:Y:S02]  /*1450*/  SEL R11, RZ, 0x800, !P0 ;  /* 0x00000800ff0b7807 */ /* 0x000fe40004000000 */
[----:B------:R-:W-:-:S04]  /*1460*/  IADD3 R30, P0, PT, R32, UR12, RZ ;  /* 0x0000000c201e7c10 */ /* 0x000fc8000ff1e0ff */
[----:B------:R-:W-:Y:S02]  /*1470*/  IADD3.X R31, PT, PT, R33, UR13, RZ, P0, !PT ;  /* 0x0000000d211f7c10 */ /* 0x000fe400087fe4ff */
[----:B------:R-:W-:-:S04]  /*1480*/  ISETP.LE.OR P0, PT, R18, R9, !P1 ;  /* 0x000000091200720c */ /* 0x000fc80004f03670 */
[----:B------:R-:W-:Y:S02]  /*1490*/  SEL R16, R16, RZ, P0 ;  /* 0x000000ff10107207 */ /* 0x000fe40000000000 */
[----:B------:R-:W-:Y:S02]  /*14a0*/  ISETP.LE.OR P0, PT, R18, R7, !P1 ;  /* 0x000000071200720c */ /* 0x000fe40004f03670 */
[----:B------:R-:W-:Y:S02]  /*14b0*/  SEL R16, R16, RZ, !P6 ;  /* 0x000000ff10107207 */ /* 0x000fe40007000000 */
[----:B------:R-:W-:Y:S02]  /*14c0*/  SEL R15, R15, RZ, P0 ;  /* 0x000000ff0f0f7207 */ /* 0x000fe40000000000 */
[----:B------:R-:W-:Y:S02]  /*14d0*/  ISETP.LE.OR P0, PT, R18, R5, !P1 ;  /* 0x000000051200720c */ /* 0x000fe40004f03670 */
[----:B------:R-:W-:-:S02]  /*14e0*/  SEL R15, R15, RZ, !P3 ;  /* 0x000000ff0f0f7207 */ /* 0x000fc40005800000 */
[----:B------:R-:W-:Y:S02]  /*14f0*/  SEL R14, R14, RZ, P0 ;  /* 0x000000ff0e0e7207 */ /* 0x000fe40000000000 */
[----:B------:R-:W-:Y:S02]  /*1500*/  ISETP.LE.OR P0, PT, R18, R3, !P1 ;  /* 0x000000031200720c */ /* 0x000fe40004f03670 */
[----:B------:R-:W-:Y:S02]  /*1510*/  ISETP.GE.AND P1, PT, R19, UR17, PT ;  /* 0x0000001113007c0c */ /* 0x000fe4000bf26270 */
[----:B------:R-:W-:Y:S02]  /*1520*/  SEL R11, R11, RZ, P0 ;  /* 0x000000ff0b0b7207 */ /* 0x000fe40000000000 */
[----:B------:R-:W-:Y:S02]  /*1530*/  SEL R17, R17, RZ, !P1 ;  /* 0x000000ff11117207 */ /* 0x000fe40004800000 */
[----:B------:R-:W-:-:S02]  /*1540*/  ISETP.GE.AND P0, PT, R8, UR30, PT ;  /* 0x0000001e08007c0c */ /* 0x000fc4000bf06270 */
[----:B------:R-:W-:Y:S02]  /*1550*/  SEL R14, R14, RZ, !P2 ;  /* 0x000000ff0e0e7207 */ /* 0x000fe40005000000 */
[----:B------:R-:W-:Y:S02]  /*1560*/  SEL R19, R22, RZ, !P0 ;  /* 0x000000ff16137207 */ /* 0x000fe40004000000 */
[----:B------:R-:W-:Y:S02]  /*1570*/  SEL R20, R20, RZ, !P0 ;  /* 0x000000ff14147207 */ /* 0x000fe40004000000 */
[----:B------:R-:W-:Y:S02]  /*1580*/  SEL R17, R17, RZ, !P0 ;  /* 0x000000ff11117207 */ /* 0x000fe40004000000 */
[----:B------:R-:W-:Y:S02]  /*1590*/  ISETP.GE.AND P0, PT, R18, UR30, PT ;  /* 0x0000001e12007c0c */ /* 0x000fe4000bf06270 */
[----:B------:R-:W-:-:S02]  /*15a0*/  IADD3 R19, PT, PT, R20, R19, R24 ;  /* 0x0000001314137210 */ /* 0x000fc40007ffe018 */
[----:B------:R-:W-:Y:S02]  /*15b0*/  SEL R16, R16, RZ, !P0 ;  /* 0x000000ff10107207 */ /* 0x000fe40004000000 */
[----:B------:R-:W-:Y:S02]  /*15c0*/  SEL R11, R11, RZ, !P1 ;  /* 0x000000ff0b0b7207 */ /* 0x000fe40004800000 */
[----:B------:R-:W-:Y:S02]  /*15d0*/  SEL R15, R15, RZ, !P0 ;  /* 0x000000ff0f0f7207 */ /* 0x000fe40004000000 */
[----:B------:R-:W-:Y:S02]  /*15e0*/  SEL R14, R14, RZ, !P0 ;  /* 0x000000ff0e0e7207 */ /* 0x000fe40004000000 */
[----:B------:R-:W-:Y:S02]  /*15f0*/  IADD3 R16, PT, PT, R16, R17, R19 ;  /* 0x0000001110107210 */ /* 0x000fe40007ffe013 */
[----:B------:R-:W-:-:S02]  /*1600*/  SEL R11, R11, RZ, !P0 ;  /* 0x000000ff0b0b7207 */ /* 0x000fc40004000000 */
[----:B------:R-:W-:-:S05]  /*1610*/  IADD3 R14, PT, PT, R14, R15, R16 ;  /* 0x0000000f0e0e7210 */ /* 0x000fca0007ffe010 */
[----:B------:R-:W-:Y:S02]  /*1620*/  IMAD.IADD R14, R14, 0x1, R11 ;  /* 0x000000010e0e7824 */ /* 0x000fe400078e020b */
[----:B------:R-:W-:-:S03]  /*1630*/  IMAD.SHL.U32 R11, R101, 0x4, RZ ;  /* 0x00000004650b7824 */ /* 0x000fc600078e00ff */
[----:B------:R-:W-:Y:S02]  /*1640*/  SEL R14, R14, RZ, P4 ;  /* 0x000000ff0e0e7207 */ /* 0x000fe40002000000 */
[----:B------:R-:W-:Y:S02]  /*1650*/  LOP3.LUT R11, R11, 0x4, RZ, 0xc0, !PT ;  /* 0x000000040b0b7812 */ /* 0x000fe400078ec0ff */
[----:B------:R-:W-:Y:S01]  /*1660*/  ISETP.GE.AND P4, PT, R110, UR16, PT ;  /* 0x000000106e007c0c */ /* 0x000fe2000bf86270 */
[----:B------:R-:W-:Y:S01]  /*1670*/  IMAD.SHL.U32 R15, R14, 0x8, RZ ;  /* 0x000000080e0f7824 */ /* 0x000fe200078e00ff */
[----:B------:R-:W-:Y:S02]  /*1680*/  LOP3.LUT R16, R11, 0x3, R26, 0xf8, !PT ;  /* 0x000000030b107812 */ /* 0x000fe400078ef81a */
[----:B------:R-:W-:Y:S02]  /*1690*/  SHF.R.U32.HI R11, RZ, 0x3, R86 ;  /* 0x00000003ff0b7819 */ /* 0x000fe40000011656 */
[----:B------:R-:W-:-:S02]  /*16a0*/  LOP3.LUT R16, R16, R27, RZ, 0x3c, !PT ;  /* 0x0000001b10107212 */ /* 0x000fc400078e3cff */
[----:B------:R-:W-:Y:S01]  /*16b0*/  LOP3.LUT P0, RZ, R15, 0x8, RZ, 0xc0, !PT ;  /* 0x000000080fff7812 */ /* 0x000fe2000780c0ff */
[----:B------:R-:W-:Y:S02]  /*16c0*/  IMAD.SHL.U32 R15, R14, 0x4, RZ ;  /* 0x000000040e0f7824 */ /* 0x000fe400078e00ff */
[----:B------:R-:W-:Y:S01]  /*16d0*/  IMAD R11, R16, 0x2, R11 ;  /* 0x00000002100b7824 */ /* 0x000fe200078e020b */
[----:B------:R-:W-:-:S04]  /*16e0*/  SHF.R.U32.HI R16, RZ, 0x3, R101 ;  /* 0x00000003ff107819 */ /* 0x000fc80000011665 */
[----:B------:R-:W-:-:S05]  /*16f0*/  LOP3.LUT R16, R11, 0x4, R16, 0x78, !PT ;  /* 0x000000040b107812 */ /* 0x000fca00078e7810 */
[----:B------:R-:W-:-:S05]  /*1700*/  IMAD R117, R25, 0x40, R16 ;  /* 0x0000004019757824 */ /* 0x000fca00078e0210 */
[----:B------:R-:W-:-:S05]  /*1710*/  LEA R11, R117, UR29, 0x3 ;  /* 0x0000001d750b7c11 */ /* 0x000fca000f8e18ff */
[----:B------:R-:W-:Y:S01]  /*1720*/  LDGSTS.E.LTC128B.64 [R11+0x6000], desc[UR34][R32.64], P0 ;  /* 0x06000000200b7fae */ /* 0x000fe200081a1622 */
[----:B------:R-:W-:Y:S01]  /*1730*/  LOP3.LUT P0, RZ, R15, 0x8, RZ, 0xc0, !PT ;  /* 0x000000080fff7812 */ /* 0x000fe2000780c0ff */
[----:B------:R-:W-:-:S12]  /*1740*/  IMAD.SHL.U32 R15, R14, 0x2, RZ ;  /* 0x000000020e0f7824 */ /* 0x000fd800078e00ff */
[----:B------:R-:W-:Y:S01]  /*1750*/  LDGSTS.E.LTC128B.64 [R11+0x6080], desc[UR34][R32.64+0x80], P0 ;  /* 0x06080080200b7fae */ /* 0x000fe200081a1622 */
[----:B------:R-:W-:Y:S02]  /*1760*/  LOP3.LUT P0, RZ, R15, 0x8, RZ, 0xc0, !PT ;  /* 0x000000080fff7812 */ /* 0x000fe4000780c0ff */
[----:B------:R-:W-:-:S11]  /*1770*/  SHF.R.U32.HI R15, RZ, 0x5, R14 ;  /* 0x00000005ff0f7819 */ /* 0x000fd6000001160e */
[----:B------:R-:W-:Y:S01]  /*1780*/  LDGSTS.E.LTC128B.64 [R11+0x6100], desc[UR34][R32.64+0x100], P0 ;  /* 0x06100100200b7fae */ /* 0x000fe200081a1622 */
[----:B------:R-:W-:-:S13]  /*1790*/  LOP3.LUT P0, RZ, R14, 0x8, RZ, 0xc0, !PT ;  /* 0x000000080eff7812 */ /* 0x000fda000780c0ff */
[----:B------:R1:W-:Y:S01]  /*17a0*/  LDGSTS.E.LTC128B.64 [R11+0x6180], desc[UR34][R32.64+0x180], P0 ;  /* 0x06180180200b7fae */ /* 0x0003e200081a1622 */
[----:B------:R-:W-:Y:S02]  /*17b0*/  LOP3.LUT P0, RZ, R15, 0x8, RZ, 0xc0, !PT ;  /* 0x000000080fff7812 */ /* 0x000fe4000780c0ff */
[----:B------:R-:W-:-:S11]  /*17c0*/  SHF.R.U32.HI R15, RZ, 0x6, R14 ;  /* 0x00000006ff0f7819 */ /* 0x000fd6000001160e */
[----:B------:R-:W-:Y:S01]  /*17d0*/  LDGSTS.E.LTC128B.64 [R11+0x7000], desc[UR34][R30.64], P0 ;  /* 0x070000001e0b7fae */ /* 0x000fe200081a1622 */
[----:B------:R-:W-:Y:S02]  /*17e0*/  LOP3.LUT P0, RZ, R15, 0x8, RZ, 0xc0, !PT ;  /* 0x000000080fff7812 */ /* 0x000fe4000780c0ff */
[--C-:B------:R-:W-:Y:S02]  /*17f0*/  SHF.R.U32.HI R15, RZ, 0x7, R14.reuse ;  /* 0x00000007ff0f7819 */ /* 0x100fe4000001160e */
[----:B------:R-:W-:Y:S02]  /*1800*/  SHF.R.U32.HI R14, RZ, 0x8, R14 ;  /* 0x00000008ff0e7819 */ /* 0x000fe4000001160e */
[----:B-1----:R-:W-:-:S07]  /*1810*/  CS2R R32, SRZ ;  /* 0x0000000000207805 */ /* 0x002fce000001ff00 */
[----:B------:R-:W-:Y:S01]  /*1820*/  LDGSTS.E.LTC128B.64 [R11+0x7080], desc[UR34][R30.64+0x80], P0 ;  /* 0x070800801e0b7fae */ /* 0x000fe200081a1622 */
[----:B------:R-:W-:-:S13]  /*1830*/  LOP3.LUT P0, RZ, R15, 0x8, RZ, 0xc0, !PT ;  /* 0x000000080fff7812 */ /* 0x000fda000780c0ff */
[----:B------:R-:W-:Y:S01]  /*1840*/  LDGSTS.E.LTC128B.64 [R11+0x7100], desc[UR34][R30.64+0x100], P0 ;  /* 0x071001001e0b7fae */ /* 0x000fe200081a1622 */
[----:B------:R-:W-:Y:S01]  /*1850*/  LOP3.LUT P0, RZ, R14, 0x8, RZ, 0xc0, !PT ;  /* 0x000000080eff7812 */ /* 0x000fe2000780c0ff */
[----:B------:R-:W-:-:S12]  /*1860*/  VIADD R14, R28, 0x10 ;  /* 0x000000101c0e7836 */ /* 0x000fd80000000000 */
[----:B------:R-:W-:Y:S01]  /*1870*/  LDGSTS.E.LTC128B.64 [R11+0x7180], desc[UR34][R30.64+0x180], P0 ;  /* 0x071801801e0b7fae */ /* 0x000fe200081a1622 */
[----:B------:R-:W-:-:S03]  /*1880*/  ISETP.GE.AND P0, PT, R14, UR30, PT ;  /* 0x0000001e0e007c0c */ /* 0x000fc6000bf06270 */
[----:B------:R-:W0:Y:S01]  /*1890*/  LDGDEPBAR ;  /* 0x00000000000079af */ /* 0x000e220000000000 */
[----:B------:R-:W-:Y:S02]  /*18a0*/  SEL R20, RZ, 0x2, P0 ;  /* 0x00000002ff147807 */ /* 0x000fe40000000000 */
[----:B------:R-:W-:Y:S02]  /*18b0*/  SEL R19, RZ, 0x4, P0 ;  /* 0x00000004ff137807 */ /* 0x000fe40000000000 */
[----:B------:R-:W-:Y:S02]  /*18c0*/  SEL R18, RZ, 0x8, P0 ;  /* 0x00000008ff127807 */ /* 0x000fe40000000000 */
[----:B------:R-:W-:Y:S02]  /*18d0*/  SEL R17, RZ, 0x100, P0 ;  /* 0x00000100ff117807 */ /* 0x000fe40000000000 */
[----:B------:R-:W-:Y:S02]  /*18e0*/  SEL R16, RZ, 0x200, P0 ;  /* 0x00000200ff107807 */ /* 0x000fe40000000000 */
[----:B------:R-:W-:-:S02]  /*18f0*/  SEL R15, RZ, 0x400, P0 ;  /* 0x00000400ff0f7807 */ /* 0x000fc40000000000 */
[----:B------:R-:W-:Y:S02]  /*1900*/  SEL R14, RZ, 0x800, P0 ;  /* 0x00000800ff0e7807 */ /* 0x000fe40000000000 */
[----:B------:R-:W-:Y:S02]  /*1910*/  ISETP.LT.AND P0, PT, R111, UR16, !P0 ;  /* 0x000000106f007c0c */ /* 0x000fe4000c701270 */
[----:B------:R-:W-:Y:S02]  /*1920*/  SEL R20, R20, RZ, !P4 ;  /* 0x000000ff14147207 */ /* 0x000fe40006000000 */
[----:B------:R-:W-:Y:S02]  /*1930*/  SEL R21, RZ, 0x1, !P0 ;  /* 0x00000001ff157807 */ /* 0x000fe40004000000 */
[----:B------:R-:W-:Y:S02]  /*1940*/  ISETP.GE.AND P0, PT, R109, UR16, PT ;  /* 0x000000106d007c0c */ /* 0x000fe4000bf06270 */
[----:B------:R-:W-:-:S02]  /*1950*/  ISETP.GE.AND P4, PT, R108, UR16, PT ;  /* 0x000000106c007c0c */ /* 0x000fc4000bf86270 */
[----:B------:R-:W-:Y:S02]  /*1960*/  SEL R19, R19, RZ, !P0 ;  /* 0x000000ff13137207 */ /* 0x000fe40004000000 */
[----:B------:R-:W-:Y:S02]  /*1970*/  ISETP.GE.AND P0, PT, R107, UR16, PT ;  /* 0x000000106b007c0c */ /* 0x000fe4000bf06270 */
[----:B------:R-:W-:Y:S02]  /*1980*/  SEL R18, R18, RZ, !P4 ;  /* 0x000000ff12127207 */ /* 0x000fe40006000000 */
[----:B------:R-:W-:Y:S02]  /*1990*/  ISETP.GE.AND P4, PT, R106, UR16, PT ;  /* 0x000000106a007c0c */ /* 0x000fe4000bf86270 */
[----:B------:R-:W-:Y:S02]  /*19a0*/  SEL R17, R17, RZ, !P0 ;  /* 0x000000ff11117207 */ /* 0x000fe40004000000 */
[----:B------:R-:W-:-:S02]  /*19b0*/  IADD3 R19, PT, PT, R19, R20, R21 ;  /* 0x0000001413137210 */ /* 0x000fc40007ffe015 */
[----:B------:R-:W-:Y:S02]  /*19c0*/  ISETP.GE.AND P0, PT, R105, UR16, PT ;  /* 0x0000001069007c0c */ /* 0x000fe4000bf06270 */
[----:B------:R-:W-:Y:S02]  /*19d0*/  SEL R16, R16, RZ, !P4 ;  /* 0x000000ff10107207 */ /* 0x000fe40006000000 */
[----:B------:R-:W-:Y:S02]  /*19e0*/  IADD3 R17, PT, PT, R17, R18, R19 ;  /* 0x0000001211117210 */ /* 0x000fe40007ffe013 */
[----:B------:R-:W-:Y:S02]  /*19f0*/  ISETP.GE.AND P4, PT, R104, UR16, PT ;  /* 0x0000001068007c0c */ /* 0x000fe4000bf86270 */
[----:B------:R-:W-:Y:S02]  /*1a00*/  SEL R15, R15, RZ, !P0 ;  /* 0x000000ff0f0f7207 */ /* 0x000fe40004000000 */
[----:B------:R-:W-:-:S02]  /*1a10*/  SEL R14, R14, RZ, !P4 ;  /* 0x000000ff0e0e7207 */ /* 0x000fc40006000000 */
[----:B------:R-:W-:Y:S02]  /*1a20*/  IADD3 R15, PT, PT, R15, R16, R17 ;  /* 0x000000100f0f7210 */ /* 0x000fe40007ffe011 */
[----:B------:R-:W-:-:S03]  /*1a30*/  PLOP3.LUT P0, PT, PT, PT, UP0, 0x40, 0x4 ;  /* 0x000000000004781c */ /* 0x000fc60003f0e808 */
[----:B------:R-:W-:-:S05]  /*1a40*/  IMAD.IADD R14, R15, 0x1, R14 ;  /* 0x000000010f0e7824 */ /* 0x000fca00078e020e */
[----:B------:R-:W-:Y:S02]  /*1a50*/  SEL R14, R14, RZ, !P0 ;  /* 0x000000ff0e0e7207 */ /* 0x000fe40004000000 */
[----:B------:R-:W-:-:S03]  /*1a60*/  IADD3 R22, P0, PT, R12, UR10, RZ ;  /* 0x0000000a0c167c10 */ /* 0x000fc6000ff1e0ff */
[----:B------:R-:W-:Y:S01]  /*1a70*/  IMAD.SHL.U32 R12, R14, 0x8, RZ ;  /* 0x000000080e0c7824 */ /* 0x000fe200078e00ff */
[----:B------:R-:W-:Y:S02]  /*1a80*/  IADD3.X R23, PT, PT, R13, UR11, RZ, P0, !PT ;  /* 0x0000000b0d177c10 */ /* 0x000fe400087fe4ff */
[----:B------:R-:W-:-:S04]  /*1a90*/  IADD3 R20, P0, PT, R22, UR14, RZ ;  /* 0x0000000e16147c10 */ /* 0x000fc8000ff1e0ff */
[----:B------:R-:W-:Y:S02]  /*1aa0*/  IADD3.X R21, PT, PT, R23, UR15, RZ, P0, !PT ;  /* 0x0000000f17157c10 */ /* 0x000fe400087fe4ff */
[----:B------:R-:W-:Y:S01]  /*1ab0*/  LOP3.LUT P0, RZ, R12, 0x8, RZ, 0xc0, !PT ;  /* 0x000000080cff7812 */ /* 0x000fe2000780c0ff */
[----:B------:R-:W-:-:S12]  /*1ac0*/  IMAD.SHL.U32 R12, R14, 0x4, RZ ;  /* 0x000000040e0c7824 */ /* 0x000fd800078e00ff */
[----:B------:R1:W-:Y:S01]  /*1ad0*/  LDGSTS.E.LTC128B.64 [R6+0x2000], desc[UR34][R22.64], P0 ;  /* 0x0200000016067fae */ /* 0x0003e200081a1622 */
[----:B------:R-:W-:Y:S01]  /*1ae0*/  LOP3.LUT P0, RZ, R12, 0x8, RZ, 0xc0, !PT ;  /* 0x000000080cff7812 */ /* 0x000fe2000780c0ff */
[----:B------:R-:W-:-:S12]  /*1af0*/  IMAD.SHL.U32 R12, R14, 0x2, RZ ;  /* 0x000000020e0c7824 */ /* 0x000fd800078e00ff */
[----:B------:R-:W-:Y:S01]  /*1b00*/  LDGSTS.E.LTC128B.64 [R6+0x2200], desc[UR34][R20.64], P0 ;  /* 0x0220000014067fae */ /* 0x000fe200081a1622 */
[----:B------:R-:W-:-:S04]  /*1b10*/  IADD3 R18, P0, PT, R20, UR14, RZ ;  /* 0x0000000e14127c10 */ /* 0x000fc8000ff1e0ff */
[----:B------:R-:W-:Y:S02]  /*1b20*/  IADD3.X R19, PT, PT, R21, UR15, RZ, P0, !PT ;  /* 0x0000000f15137c10 */ /* 0x000fe400087fe4ff */
[----:B------:R-:W-:-:S04]  /*1b30*/  IADD3 R16, P0, PT, R18, UR14, RZ ;  /* 0x0000000e12107c10 */ /* 0x000fc8000ff1e0ff */
[----:B------:R-:W-:Y:S02]  /*1b40*/  IADD3.X R17, PT, PT, R19, UR15, RZ, P0, !PT ;  /* 0x0000000f13117c10 */ /* 0x000fe400087fe4ff */
[----:B------:R-:W-:Y:S02]  /*1b50*/  LOP3.LUT P0, RZ, R12, 0x8, RZ, 0xc0, !PT ;  /* 0x000000080cff7812 */ /* 0x000fe4000780c0ff */
[----:B------:R-:W-:-:S11]  /*1b60*/  SHF.R.U32.HI R12, RZ, 0x5, R14 ;  /* 0x00000005ff0c7819 */ /* 0x000fd6000001160e */
[----:B------:R-:W-:Y:S01]  /*1b70*/  LDGSTS.E.LTC128B.64 [R6+0x2400], desc[UR34][R18.64], P0 ;  /* 0x0240000012067fae */ /* 0x000fe200081a1622 */
[----:B------:R-:W-:-:S13]  /*1b80*/  LOP3.LUT P0, RZ, R14, 0x8, RZ, 0xc0, !PT ;  /* 0x000000080eff7812 */ /* 0x000fda000780c0ff */
[----:B------:R2:W-:Y:S01]  /*1b90*/  LDGSTS.E.LTC128B.64 [R6+0x2600], desc[UR34][R16.64], P0 ;  /* 0x0260000010067fae */ /* 0x0005e200081a1622 */
[----:B------:R-:W-:-:S04]  /*1ba0*/  IADD3 R24, P0, PT, R16, UR14, RZ ;  /* 0x0000000e10187c10 */ /* 0x000fc8000ff1e0ff */
[----:B------:R-:W-:Y:S02]  /*1bb0*/  IADD3.X R25, PT, PT, R17, UR15, RZ, P0, !PT ;  /* 0x0000000f11197c10 */ /* 0x000fe400087fe4ff */
[----:B-1----:R-:W-:-:S04]  /*1bc0*/  IADD3 R22, P0, PT, R24, UR14, RZ ;  /* 0x0000000e18167c10 */ /* 0x002fc8000ff1e0ff */
[----:B------:R-:W-:Y:S02]  /*1bd0*/  IADD3.X R23, PT, PT, R25, UR15, RZ, P0, !PT ;  /* 0x0000000f19177c10 */ /* 0x000fe400087fe4ff */
[----:B------:R-:W-:Y:S02]  /*1be0*/  LOP3.LUT P0, RZ, R12, 0x8, RZ, 0xc0, !PT ;  /* 0x000000080cff7812 */ /* 0x000fe4000780c0ff */
[----:B------:R-:W-:-:S11]  /*1bf0*/  SHF.R.U32.HI R12, RZ, 0x6, R14 ;  /* 0x00000006ff0c7819 */ /* 0x000fd6000001160e */
[----:B------:R-:W-:Y:S01]  /*1c00*/  LDGSTS.E.LTC128B.64 [R4+0x2000], desc[UR34][R24.64], P0 ;  /* 0x0200000018047fae */ /* 0x000fe200081a1622 */
[----:B------:R-:W-:Y:S01]  /*1c10*/  LOP3.LUT P0, RZ, R12, 0x8, RZ, 0xc0, !PT ;  /* 0x000000080cff7812 */ /* 0x000fe2000780c0ff */
[----:B--2---:R-:W-:Y:S01]  /*1c20*/  VIADD R16, R8, 0x18 ;  /* 0x0000001808107836 */ /* 0x004fe20000000000 */
[--C-:B------:R-:W-:Y:S02]  /*1c30*/  SHF.R.U32.HI R6, RZ, 0x7, R14.reuse ;  /* 0x00000007ff067819 */ /* 0x100fe4000001160e */
[----:B------:R-:W-:-:S09]  /*1c40*/  SHF.R.U32.HI R14, RZ, 0x8, R14 ;  /* 0x00000008ff0e7819 */ /* 0x000fd2000001160e */
[----:B------:R-:W-:Y:S01]  /*1c50*/  LDGSTS.E.LTC128B.64 [R4+0x2200], desc[UR34][R22.64], P0 ;  /* 0x0220000016047fae */ /* 0x000fe200081a1622 */
[----:B------:R-:W-:-:S04]  /*1c60*/  IADD3 R20, P0, PT, R22, UR14, RZ ;  /* 0x0000000e16147c10 */ /* 0x000fc8000ff1e0ff */
[----:B------:R-:W-:Y:S02]  /*1c70*/  IADD3.X R21, PT, PT, R23, UR15, RZ, P0, !PT ;  /* 0x0000000f17157c10 */ /* 0x000fe400087fe4ff */
[----:B------:R-:W-:-:S04]  /*1c80*/  IADD3 R12, P0, PT, R20, UR14, RZ ;  /* 0x0000000e140c7c10 */ /* 0x000fc8000ff1e0ff */
[----:B------:R-:W-:Y:S02]  /*1c90*/  IADD3.X R13, PT, PT, R21, UR15, RZ, P0, !PT ;  /* 0x0000000f150d7c10 */ /* 0x000fe400087fe4ff */
[----:B------:R-:W-:-:S13]  /*1ca0*/  LOP3.LUT P0, RZ, R6, 0x8, RZ, 0xc0, !PT ;  /* 0x0000000806ff7812 */ /* 0x000fda000780c0ff */
[----:B------:R1:W-:Y:S01]  /*1cb0*/  LDGSTS.E.LTC128B.64 [R4+0x2400], desc[UR34][R20.64], P0 ;  /* 0x0240000014047fae */ /* 0x0003e200081a1622 */
[----:B------:R-:W-:-:S13]  /*1cc0*/  LOP3.LUT P0, RZ, R14, 0x8, RZ, 0xc0, !PT ;  /* 0x000000080eff7812 */ /* 0x000fda000780c0ff */
[----:B------:R2:W-:Y:S01]  /*1cd0*/  LDGSTS.E.LTC128B.64 [R4+0x2600], desc[UR34][R12.64], P0 ;  /* 0x026000000c047fae */ /* 0x0005e200081a1622 */
[----:B------:R-:W-:-:S04]  /*1ce0*/  ISETP.GT.AND P0, PT, R7, R2, PT ;  /* 0x000000020700720c */ /* 0x000fc80003f04270 */
[----:B------:R-:W-:Y:S02]  /*1cf0*/  SEL R19, RZ, 0x1, P0 ;  /* 0x00000001ff137807 */ /* 0x000fe40000000000 */
[----:B------:R-:W-:-:S04]  /*1d00*/  ISETP.GT.AND P0, PT, R5, R2, PT ;  /* 0x000000020500720c */ /* 0x000fc80003f04270 */
[----:B------:R-:W-:Y:S02]  /*1d10*/  SEL R27, RZ, 0x1, P0 ;  /* 0x00000001ff1b7807 */ /* 0x000fe40000000000 */
[----:B------:R-:W-:Y:S02]  /*1d20*/  ISETP.GT.AND P0, PT, R3, R2, PT ;  /* 0x000000020300720c */ /* 0x000fe40003f04270 */
[----:B-1----:R-:W-:Y:S02]  /*1d30*/  SEL R20, RZ, 0x1, !P5 ;  /* 0x00000001ff147807 */ /* 0x002fe40006800000 */
[----:B------:R-:W-:Y:S02]  /*1d40*/  SEL R17, RZ, 0x1, P0 ;  /* 0x00000001ff117807 */ /* 0x000fe40000000000 */
[----:B------:R-:W-:Y:S02]  /*1d50*/  ISETP.GT.AND P0, PT, R9, R16, PT ;  /* 0x000000100900720c */ /* 0x000fe40003f04270 */
[----:B------:R-:W-:-:S02]  /*1d60*/  ISETP.NE.AND P5, PT, R10, RZ, PT ;  /* 0x000000ff0a00720c */ /* 0x000fc40003fa5270 */
[----:B------:R-:W-:Y:S02]  /*1d70*/  SEL R15, RZ, 0x1, P0 ;  /* 0x00000001ff0f7807 */ /* 0x000fe40000000000 */
[----:B------:R-:W-:-:S04]  /*1d80*/  ISETP.GT.AND P0, PT, R7, R16, PT ;  /* 0x000000100700720c */ /* 0x000fc80003f04270 */
[----:B------:R-:W-:Y:S02]  /*1d90*/  SEL R25, RZ, 0x1, P0 ;  /* 0x00000001ff197807 */ /* 0x000fe40000000000 */
[----:B------:R-:W-:-:S04]  /*1da0*/  ISETP.GT.AND P0, PT, R5, R16, PT ;  /* 0x000000100500720c */ /* 0x000fc80003f04270 */
[----:B------:R-:W-:Y:S02]  /*1db0*/  SEL R23, RZ, 0x1, P0 ;  /* 0x00000001ff177807 */ /* 0x000fe40000000000 */
[----:B------:R-:W-:-:S04]  /*1dc0*/  ISETP.GT.AND P0, PT, R3, R16, PT ;  /* 0x000000100300720c */ /* 0x000fc80003f04270 */
[----:B------:R-:W-:Y:S02]  /*1dd0*/  SEL R21, RZ, 0x1, P0 ;  /* 0x00000001ff157807 */ /* 0x000fe40000000000 */
[----:B------:R-:W-:-:S04]  /*1de0*/  LOP3.LUT P0, RZ, R102, 0xff, R19, 0xc8, !PT ;  /* 0x000000ff66ff7812 */ /* 0x000fc8000780c813 */
[----:B------:R-:W-:Y:S02]  /*1df0*/  SEL R19, RZ, 0x2, !P0 ;  /* 0x00000002ff137807 */ /* 0x000fe40004000000 */
        /* <DEDUP_REMOVED lines=11> */
[----:B--2---:R-:W-:Y:S02]  /*1eb0*/  SEL R4, RZ, 0x800, !P0 ;  /* 0x00000800ff047807 */ /* 0x004fe40004000000 */
[----:B------:R-:W-:-:S04]  /*1ec0*/  ISETP.NE.AND P0, PT, R102, RZ, PT ;  /* 0x000000ff6600720c */ /* 0x000fc80003f05270 */
[----:B------:R-:W-:-:S04]  /*1ed0*/  ISETP.LE.OR P0, PT, R2, R7, !P0 ;  /* 0x000000070200720c */ /* 0x000fc80004703670 */
[----:B------:R-:W-:Y:S02]  /*1ee0*/  SEL R19, R19, RZ, P0 ;  /* 0x000000ff13137207 */ /* 0x000fe40000000000 */
[----:B------:R-:W-:Y:S02]  /*1ef0*/  ISETP.NE.AND P0, PT, R102, RZ, PT ;  /* 0x000000ff6600720c */ /* 0x000fe40003f05270 */
[----:B------:R-:W-:Y:S02]  /*1f00*/  SEL R19, R19, RZ, !P3 ;  /* 0x000000ff13137207 */ /* 0x000fe40005800000 */
        /* <DEDUP_REMOVED lines=22> */
[----:B------:R-:W-:Y:S02]  /*2070*/  IADD3 R22, P0, PT, R30, UR8, RZ ;  /* 0x000000081e167c10 */ /* 0x000fe4000ff1e0ff */
[----:B------:R-:W-:Y:S02]  /*2080*/  SEL R4, R4, RZ, !P1 ;  /* 0x000000ff04047207 */ /* 0x000fe40004800000 */
[----:B------:R-:W-:Y:S02]  /*2090*/  IADD3.X R23, PT, PT, R31, UR9, RZ, P0, !PT ;  /* 0x000000091f177c10 */ /* 0x000fe400087fe4ff */
[----:B------:R-:W-:-:S04]  /*20a0*/  ISETP.GE.AND P0, PT, R2, UR30, PT ;  /* 0x0000001e02007c0c */ /* 0x000fc8000bf06270 */
[----:B------:R-:W-:Y:S02]  /*20b0*/  SEL R19, R19, RZ, !P0 ;  /* 0x000000ff13137207 */ /* 0x000fe40004000000 */
[----:B------:R-:W-:Y:S02]  /*20c0*/  SEL R18, R18, RZ, !P0 ;  /* 0x000000ff12127207 */ /* 0x000fe40004000000 */
[----:B------:R-:W-:Y:S02]  /*20d0*/  SEL R17, R17, RZ, !P0 ;  /* 0x000000ff11117207 */ /* 0x000fe40004000000 */
[----:B------:R-:W-:Y:S01]  /*20e0*/  ISETP.GE.AND P0, PT, R16, UR30, PT ;  /* 0x0000001e10007c0c */ /* 0x000fe2000bf06270 */
[----:B------:R-:W-:Y:S01]  /*20f0*/  VIADD R16, R8, 0x28 ;  /* 0x0000002808107836 */ /* 0x000fe20000000000 */
[----:B------:R-:W-:Y:S02]  /*2100*/  IADD3 R18, PT, PT, R18, R19, R20 ;  /* 0x0000001312127210 */ /* 0x000fe40007ffe014 */
[----:B------:R-:W-:-:S02]  /*2110*/  SEL R2, R15, RZ, !P0 ;  /* 0x000000ff0f027207 */ /* 0x000fc40004000000 */
[----:B------:R-:W-:Y:S02]  /*2120*/  SEL R14, R14, RZ, !P0 ;  /* 0x000000ff0e0e7207 */ /* 0x000fe40004000000 */
[----:B------:R-:W-:Y:S02]  /*2130*/  SEL R15, R6, RZ, !P0 ;  /* 0x000000ff060f7207 */ /* 0x000fe40004000000 */
[----:B------:R-:W-:Y:S02]  /*2140*/  IADD3 R2, PT, PT, R2, R17, R18 ;  /* 0x0000001102027210 */ /* 0x000fe40007ffe012 */
[----:B------:R-:W-:Y:S02]  /*2150*/  SEL R4, R4, RZ, !P0 ;  /* 0x000000ff04047207 */ /* 0x000fe40004000000 */
[----:B------:R-:W-:Y:S02]  /*2160*/  IADD3 R15, PT, PT, R15, R14, R2 ;  /* 0x0000000e0f0f7210 */ /* 0x000fe40007ffe002 */
[----:B------:R-:W-:Y:S01]  /*2170*/  PLOP3.LUT P0, PT, PT, PT, UP0, 0x40, 0x4 ;  /* 0x000000000004781c */ /* 0x000fe20003f0e808 */
[----:B------:R-:W-:-:S02]  /*2180*/  UISETP.GE.AND UP0, UPT, UR25, 0x1, UPT ;  /* 0x000000011900788c */ /* 0x000fc4000bf06270 */
[----:B------:R-:W-:-:S05]  /*2190*/  IMAD.IADD R2, R15, 0x1, R4 ;  /* 0x000000010f027824 */ /* 0x000fca00078e0204 */
[----:B------:R-:W-:Y:S02]  /*21a0*/  SEL R2, R2, RZ, !P0 ;  /* 0x000000ff02027207 */ /* 0x000fe40004000000 */
[----:B------:R-:W-:-:S03]  /*21b0*/  IADD3 R30, P0, PT, R22, UR12, RZ ;  /* 0x0000000c161e7c10 */ /* 0x000fc6000ff1e0ff */
[----:B------:R-:W-:Y:S01]  /*21c0*/  IMAD.SHL.U32 R4, R2, 0x8, RZ ;  /* 0x0000000802047824 */ /* 0x000fe200078e00ff */
[----:B------:R-:W-:-:S04]  /*21d0*/  IADD3.X R31, PT, PT, R23, UR13, RZ, P0, !PT ;  /* 0x0000000d171f7c10 */ /* 0x000fc800087fe4ff */
[----:B------:R-:W-:Y:S01]  /*21e0*/  LOP3.LUT P0, RZ, R4, 0x8, RZ, 0xc0, !PT ;  /* 0x0000000804ff7812 */ /* 0x000fe2000780c0ff */
[----:B------:R-:W-:-:S12]  /*21f0*/  IMAD.SHL.U32 R4, R2, 0x4, RZ ;  /* 0x0000000402047824 */ /* 0x000fd800078e00ff */
        /* <DEDUP_REMOVED lines=9> */
[----:B------:R-:W-:-:S04]  /*2290*/  ISETP.GT.AND P0, PT, R7, R122, PT ;  /* 0x0000007a0700720c */ /* 0x000fc80003f04270 */
[----:B------:R-:W-:Y:S02]  /*22a0*/  SEL R21, RZ, 0x1, P0 ;  /* 0x00000001ff157807 */ /* 0x000fe40000000000 */
[----:B------:R-:W-:Y:S02]  /*22b0*/  LOP3.LUT P0, RZ, R4, 0x8, RZ, 0xc0, !PT ;  /* 0x0000000804ff7812 */ /* 0x000fe4000780c0ff */
[----:B------:R-:W-:-:S11]  /*22c0*/  SHF.R.U32.HI R4, RZ, 0x6, R2 ;  /* 0x00000006ff047819 */ /* 0x000fd60000011602 */
[----:B------:R-:W-:Y:S01]  /*22d0*/  LDGSTS.E.LTC128B.64 [R11+0x9000], desc[UR34][R30.64], P0 ;  /* 0x090000001e0b7fae */ /* 0x000fe200081a1622 */
[----:B------:R-:W-:Y:S02]  /*22e0*/  LOP3.LUT P0, RZ, R4, 0x8, RZ, 0xc0, !PT ;  /* 0x0000000804ff7812 */ /* 0x000fe4000780c0ff */
[--C-:B------:R-:W-:Y:S02]  /*22f0*/  SHF.R.U32.HI R4, RZ, 0x7, R2.reuse ;  /* 0x00000007ff047819 */ /* 0x100fe40000011602 */
[----:B------:R-:W-:-:S09]  /*2300*/  SHF.R.U32.HI R2, RZ, 0x8, R2 ;  /* 0x00000008ff027819 */ /* 0x000fd20000011602 */
[----:B------:R-:W-:Y:S01]  /*2310*/  LDGSTS.E.LTC128B.64 [R11+0x9080], desc[UR34][R30.64+0x80], P0 ;  /* 0x090800801e0b7fae */ /* 0x000fe200081a1622 */
[----:B------:R-:W-:-:S13]  /*2320*/  LOP3.LUT P0, RZ, R4, 0x8, RZ, 0xc0, !PT ;  /* 0x0000000804ff7812 */ /* 0x000fda000780c0ff */
[----:B------:R-:W-:Y:S01]  /*2330*/  LDGSTS.E.LTC128B.64 [R11+0x9100], desc[UR34][R30.64+0x100], P0 ;  /* 0x091001001e0b7fae */ /* 0x000fe200081a1622 */
[----:B------:R-:W-:-:S13]  /*2340*/  LOP3.LUT P0, RZ, R2, 0x8, RZ, 0xc0, !PT ;  /* 0x0000000802ff7812 */ /* 0x000fda000780c0ff */
[----:B------:R2:W-:Y:S01]  /*2350*/  LDGSTS.E.LTC128B.64 [R11+0x9180], desc[UR34][R30.64+0x180], P0 ;  /* 0x091801801e0b7fae */ /* 0x0005e200081a1622 */
[----:B------:R-:W-:-:S03]  /*2360*/  ISETP.GT.AND P0, PT, R5, R122, PT ;  /* 0x0000007a0500720c */ /* 0x000fc60003f04270 */
[----:B------:R-:W0:Y:S01]  /*2370*/  LDGDEPBAR ;  /* 0x00000000000079af */ /* 0x000e220000000000 */
[----:B------:R-:W-:Y:S02]  /*2380*/  SEL R19, RZ, 0x1, P0 ;  /* 0x00000001ff137807 */ /* 0x000fe40000000000 */
[----:B------:R-:W-:-:S04]  /*2390*/  ISETP.GT.AND P0, PT, R3, R122, PT ;  /* 0x0000007a0300720c */ /* 0x000fc80003f04270 */
[----:B------:R-:W-:Y:S02]  /*23a0*/  SEL R17, RZ, 0x1, P0 ;  /* 0x00000001ff117807 */ /* 0x000fe40000000000 */
[----:B------:R-:W-:-:S04]  /*23b0*/  ISETP.GT.AND P0, PT, R9, R16, PT ;  /* 0x000000100900720c */ /* 0x000fc80003f04270 */
[----:B------:R-:W-:Y:S02]  /*23c0*/  SEL R29, RZ, 0x1, P0 ;  /* 0x00000001ff1d7807 */ /* 0x000fe40000000000 */
[----:B------:R-:W-:-:S04]  /*23d0*/  ISETP.GT.AND P0, PT, R7, R16, PT ;  /* 0x000000100700720c */ /* 0x000fc80003f04270 */
[----:B------:R-:W-:Y:S02]  /*23e0*/  SEL R27, RZ, 0x1, P0 ;  /* 0x00000001ff1b7807 */ /* 0x000fe40000000000 */
[----:B------:R-:W-:Y:S01]  /*23f0*/  ISETP.GT.AND P0, PT, R5, R16, PT ;  /* 0x000000100500720c */ /* 0x000fe20003f04270 */
[----:B------:R-:W-:-:S04]  /*2400*/  DEPBAR.LE SB0, 0x1 ;  /* 0x000080400000791a */ /* 0x000fc80000000000 */
[----:B------:R-:W-:Y:S01]  /*2410*/  SEL R25, RZ, 0x1, P0 ;  /* 0x00000001ff197807 */ /* 0x000fe20000000000 */
[----:B------:R-:W-:Y:S01]  /*2420*/  BAR.SYNC.DEFER_BLOCKING 0x0 ;  /* 0x0000000000007b1d */ /* 0x000fe20000010000 */
[----:B------:R-:W-:-:S04]  /*2430*/  ISETP.GT.AND P0, PT, R3, R16, PT ;  /* 0x000000100300720c */ /* 0x000fc80003f04270 */
[----:B-1----:R-:W-:Y:S02]  /*2440*/  SEL R23, RZ, 0x1, P0 ;  /* 0x00000001ff177807 */ /* 0x002fe40000000000 */
[----:B------:R-:W-:-:S04]  /*2450*/  ISETP.GE.AND P0, PT, R121, UR30, PT ;  /* 0x0000001e79007c0c */ /* 0x000fc8000bf06270 */
[----:B------:R-:W-:Y:S02]  /*2460*/  SEL R14, RZ, 0x2, P0 ;  /* 0x00000002ff0e7807 */ /* 0x000fe40000000000 */
[----:B--2---:R-:W-:Y:S02]  /*2470*/  SEL R11, RZ, 0x4, P0 ;  /* 0x00000004ff0b7807 */ /* 0x004fe40000000000 */
        /* <DEDUP_REMOVED lines=8> */
[----:B------:R-:W-:-:S04]  /*2500*/  LOP3.LUT P0, RZ, R102, 0xff, R21, 0xc8, !PT ;  /* 0x000000ff66ff7812 */ /* 0x000fc8000780c815 */
[----:B------:R-:W-:Y:S02]  /*2510*/  SEL R18, RZ, 0x2, !P0 ;  /* 0x00000002ff127807 */ /* 0x000fe40004000000 */
[----:B------:R-:W-:-:S04]  /*2520*/  LOP3.LUT P0, RZ, R102, 0xff, R19, 0xc8, !PT ;  /* 0x000000ff66ff7812 */ /* 0x000fc8000780c813 */
[----:B------:R-:W-:Y:S02]  /*2530*/  SEL R19, RZ, 0x4, !P0 ;  /* 0x00000004ff137807 */ /* 0x000fe40004000000 */
[----:B------:R-:W-:-:S04]  /*2540*/  LOP3.LUT P0, RZ, R102, 0xff, R17, 0xc8, !PT ;  /* 0x000000ff66ff7812 */ /* 0x000fc8000780c811 */
[----:B------:R-:W-:Y:S02]  /*2550*/  SEL R17, RZ, 0x8, !P0 ;  /* 0x00000008ff117807 */ /* 0x000fe40004000000 */
[C---:B------:R-:W-:Y:S02]  /*2560*/  LOP3.LUT P0, RZ, R102.reuse, 0xff, R29, 0xc8, !PT ;  /* 0x000000ff66ff7812 */ /* 0x040fe4000780c81d */
[----:B------:R-:W-:Y:S02]  /*2570*/  CS2R R28, SRZ ;  /* 0x00000000001c7805 */ /* 0x000fe4000001ff00 */
[----:B------:R-:W-:Y:S02]  /*2580*/  SEL R20, RZ, 0x100, !P0 ;  /* 0x00000100ff147807 */ /* 0x000fe40004000000 */
[----:B------:R-:W-:Y:S02]  /*2590*/  LOP3.LUT P0, RZ, R102, 0xff, R27, 0xc8, !PT ;  /* 0x000000ff66ff7812 */ /* 0x000fe4000780c81b */
[----:B------:R-:W-:-:S02]  /*25a0*/  CS2R R26, SRZ ;  /* 0x00000000001a7805 */ /* 0x000fc4000001ff00 */
[----:B------:R-:W-:Y:S02]  /*25b0*/  SEL R21, RZ, 0x200, !P0 ;  /* 0x00000200ff157807 */ /* 0x000fe40004000000 */
[C---:B------:R-:W-:Y:S02]  /*25c0*/  LOP3.LUT P0, RZ, R102.reuse, 0xff, R25, 0xc8, !PT ;  /* 0x000000ff66ff7812 */ /* 0x040fe4000780c819 */
[----:B------:R-:W-:Y:S02]  /*25d0*/  CS2R R24, SRZ ;  /* 0x0000000000187805 */ /* 0x000fe4000001ff00 */
[----:B------:R-:W-:Y:S02]  /*25e0*/  SEL R22, RZ, 0x400, !P0 ;  /* 0x00000400ff167807 */ /* 0x000fe40004000000 */
[----:B------:R-:W-:-:S04]  /*25f0*/  LOP3.LUT P0, RZ, R102, 0xff, R23, 0xc8, !PT ;  /* 0x000000ff66ff7812 */ /* 0x000fc8000780c817 */
[----:B------:R-:W-:Y:S02]  /*2600*/  SEL R23, RZ, 0x800, !P0 ;  /* 0x00000800ff177807 */ /* 0x000fe40004000000 */
[----:B------:R-:W-:-:S04]  /*2610*/  ISETP.NE.AND P0, PT, R102, RZ, PT ;  /* 0x000000ff6600720c */ /* 0x000fc80003f05270 */
[----:B------:R-:W-:-:S04]  /*2620*/  ISETP.LE.OR P0, PT, R122, R7, !P0 ;  /* 0x000000077a00720c */ /* 0x000fc80004703670 */
[----:B------:R-:W-:Y:S02]  /*2630*/  SEL R18, R18, RZ, P0 ;  /* 0x000000ff12127207 */ /* 0x000fe40000000000 */
[----:B------:R-:W-:-:S04]  /*2640*/  ISETP.NE.AND P0, PT, R102, RZ, PT ;  /* 0x000000ff6600720c */ /* 0x000fc80003f05270 */
[----:B------:R-:W-:-:S04]  /*2650*/  ISETP.LE.OR P0, PT, R122, R5, !P0 ;  /* 0x000000057a00720c */ /* 0x000fc80004703670 */
[----:B------:R-:W-:Y:S02]  /*2660*/  SEL R19, R19, RZ, P0 ;  /* 0x000000ff13137207 */ /* 0x000fe40000000000 */
[----:B------:R-:W-:-:S04]  /*2670*/  ISETP.NE.AND P0, PT, R102, RZ, PT ;  /* 0x000000ff6600720c */ /* 0x000fc80003f05270 */
[----:B------:R-:W-:-:S04]  /*2680*/  ISETP.LE.OR P0, PT, R122, R3, !P0 ;  /* 0x000000037a00720c */ /* 0x000fc80004703670 */
[----:B------:R-:W-:Y:S02]  /*2690*/  SEL R17, R17, RZ, P0 ;  /* 0x000000ff11117207 */ /* 0x000fe40000000000 */
[----:B------:R-:W-:-:S04]  /*26a0*/  ISETP.NE.AND P0, PT, R102, RZ, PT ;  /* 0x000000ff6600720c */ /* 0x000fc80003f05270 */
[----:B------:R-:W-:Y:S02]  /*26b0*/  ISETP.LE.OR P0, PT, R16, R9, !P0 ;  /* 0x000000091000720c */ /* 0x000fe40004703670 */
[----:B------:R-:W-:Y:S02]  /*26c0*/  SEL R9, R18, RZ, !P3 ;  /* 0x000000ff12097207 */ /* 0x000fe40005800000 */
[----:B------:R-:W-:Y:S02]  /*26d0*/  SEL R20, R20, RZ, P0 ;  /* 0x000000ff14147207 */ /* 0x000fe40000000000 */
[----:B------:R-:W-:Y:S02]  /*26e0*/  ISETP.NE.AND P0, PT, R102, RZ, PT ;  /* 0x000000ff6600720c */ /* 0x000fe40003f05270 */
[----:B------:R-:W-:Y:S02]  /*26f0*/  SEL R18, R19, RZ, !P2 ;  /* 0x000000ff13127207 */ /* 0x000fe40005000000 */
[----:B------:R-:W-:-:S02]  /*2700*/  ISETP.LE.OR P0, PT, R16, R7, !P0 ;  /* 0x000000071000720c */ /* 0x000fc40004703670 */
[----:B------:R-:W-:Y:S02]  /*2710*/  SEL R7, R17, RZ, !P1 ;  /* 0x000000ff11077207 */ /* 0x000fe40004800000 */
[----:B------:R-:W-:Y:S02]  /*2720*/  SEL R21, R21, RZ, P0 ;  /* 0x000000ff15157207 */ /* 0x000fe40000000000 */
[----:B------:R-:W-:Y:S02]  /*2730*/  ISETP.NE.AND P0, PT, R102, RZ, PT ;  /* 0x000000ff6600720c */ /* 0x000fe40003f05270 */
[----:B------:R-:W-:Y:S02]  /*2740*/  SEL R21, R21, RZ, !P3 ;  /* 0x000000ff15157207 */ /* 0x000fe40005800000 */
[----:B------:R-:W-:Y:S02]  /*2750*/  ISETP.LE.OR P0, PT, R16, R5, !P0 ;  /* 0x000000051000720c */ /* 0x000fe40004703670 */
[----:B------:R-:W-:-:S02]  /*2760*/  ISETP.GE.AND P3, PT, R109, UR16, PT ;  /* 0x000000106d007c0c */ /* 0x000fc4000bf66270 */
[----:B------:R-:W-:Y:S02]  /*2770*/  SEL R5, R22, RZ, P0 ;  /* 0x000000ff16057207 */ /* 0x000fe40000000000 */
[----:B------:R-:W-:Y:S02]  /*2780*/  ISETP.NE.AND P0, PT, R102, RZ, PT ;  /* 0x000000ff6600720c */ /* 0x000fe40003f05270 */
[----:B------:R-:W-:Y:S02]  /*2790*/  SEL R20, R20, RZ, !P6 ;  /* 0x000000ff14147207 */ /* 0x000fe40007000000 */
[----:B------:R-:W-:Y:S02]  /*27a0*/  ISETP.LE.OR P0, PT, R16, R3, !P0 ;  /* 0x000000031000720c */ /* 0x000fe40004703670 */
[----:B------:R-:W-:Y:S02]  /*27b0*/  SEL R3, RZ, 0x1, !P5 ;  /* 0x00000001ff037807 */ /* 0x000fe40006800000 */
[----:B------:R-:W-:-:S02]  /*27c0*/  SEL R23, R23, RZ, P0 ;  /* 0x000000ff17177207 */ /* 0x000fc40000000000 */
[----:B------:R-:W-:Y:S02]  /*27d0*/  ISETP.GE.AND P0, PT, R122, UR30, PT ;  /* 0x0000001e7a007c0c */ /* 0x000fe4000bf06270 */
[----:B------:R-:W-:Y:S02]  /*27e0*/  ISETP.GE.AND P5, PT, R110, UR16, PT ;  /* 0x000000106e007c0c */ /* 0x000fe4000bfa6270 */
[----:B------:R-:W-:Y:S02]  /*27f0*/  SEL R9, R9, RZ, !P0 ;  /* 0x000000ff09097207 */ /* 0x000fe40004000000 */
[----:B------:R-:W-:Y:S02]  /*2800*/  SEL R18, R18, RZ, !P0 ;  /* 0x000000ff12127207 */ /* 0x000fe40004000000 */
[----:B------:R-:W-:Y:S02]  /*2810*/  SEL R14, R14, RZ, !P5 ;  /* 0x000000ff0e0e7207 */ /* 0x000fe40006800000 */
[----:B------:R-:W-:-:S02]  /*2820*/  SEL R7, R7, RZ, !P0 ;  /* 0x000000ff07077207 */ /* 0x000fc40004000000 */
[----:B------:R-:W-:Y:S02]  /*2830*/  ISETP.GE.AND P6, PT, R108, UR16, PT ;  /* 0x000000106c007c0c */ /* 0x000fe4000bfc6270 */
[----:B------:R-:W-:Y:S02]  /*2840*/  ISETP.GE.AND P5, PT, R107, UR16, PT ;  /* 0x000000106b007c0c */ /* 0x000fe4000bfa6270 */
[----:B------:R-:W-:Y:S02]  /*2850*/  ISETP.GE.AND P0, PT, R16, UR30, PT ;  /* 0x0000001e10007c0c */ /* 0x000fe4000bf06270 */
[----:B------:R-:W-:Y:S02]  /*2860*/  SEL R11, R11, RZ, !P3 ;  /* 0x000000ff0b0b7207 */ /* 0x000fe40005800000 */
[----:B------:R-:W-:Y:S02]  /*2870*/  IADD3 R3, PT, PT, R18, R9, R3 ;  /* 0x0000000912037210 */ /* 0x000fe40007ffe003 */
[----:B------:R-:W-:-:S02]  /*2880*/  CS2R R18, SRZ ;  /* 0x0000000000127805 */ /* 0x000fc4000001ff00 */
[----:B------:R-:W-:Y:S02]  /*2890*/  SEL R5, R5, RZ, !P2 ;  /* 0x000000ff05057207 */ /* 0x000fe40005000000 */
[----:B------:R-:W-:Y:S02]  /*28a0*/  SEL R120, R23, RZ, !P1 ;  /* 0x000000ff17787207 */ /* 0x000fe40004800000 */
[----:B------:R-:W-:Y:S02]  /*28b0*/  CS2R R22, SRZ ;  /* 0x0000000000167805 */ /* 0x000fe4000001ff00 */
[----:B------:R-:W-:Y:S02]  /*28c0*/  SEL R10, R10, RZ, !P6 ;  /* 0x000000ff0a0a7207 */ /* 0x000fe40007000000 */
[----:B------:R-:W-:Y:S02]  /*28d0*/  SEL R8, R8, RZ, !P5 ;  /* 0x000000ff08087207 */ /* 0x000fe40006800000 */
[----:B------:R-:W-:-:S02]  /*28e0*/  LOP3.LUT R9, R101, 0x1f, RZ, 0xc0, !PT ;  /* 0x0000001f65097812 */ /* 0x000fc400078ec0ff */
[----:B------:R-:W-:Y:S02]  /*28f0*/  SEL R20, R20, RZ, !P0 ;  /* 0x000000ff14147207 */ /* 0x000fe40004000000 */
[----:B------:R-:W-:Y:S02]  /*2900*/  IADD3 R11, PT, PT, R11, R14, R15 ;  /* 0x0000000e0b0b7210 */ /* 0x000fe40007ffe00f */
[----:B------:R-:W-:Y:S02]  /*2910*/  CS2R R14, SRZ ;  /* 0x00000000000e7805 */ /* 0x000fe4000001ff00 */
[----:B------:R-:W-:Y:S02]  /*2920*/  ISETP.GE.AND P6, PT, R106, UR16, PT ;  /* 0x000000106a007c0c */ /* 0x000fe4000bfc6270 */
[----:B------:R-:W-:Y:S02]  /*2930*/  ISETP.GE.AND P5, PT, R105, UR16, PT ;  /* 0x0000001069007c0c */ /* 0x000fe4000bfa6270 */
[----:B------:R-:W-:-:S02]  /*2940*/  SEL R16, R21, RZ, !P0 ;  /* 0x000000ff15107207 */ /* 0x000fc40004000000 */
[----:B------:R-:W-:Y:S02]  /*2950*/  SEL R5, R5, RZ, !P0 ;  /* 0x000000ff05057207 */ /* 0x000fe40004000000 */
[----:B------:R-:W-:Y:S02]  /*2960*/  SEL R120, R120, RZ, !P0 ;  /* 0x000000ff78787207 */ /* 0x000fe40004000000 */
[----:B------:R-:W-:Y:S02]  /*2970*/  SHF.R.U32.HI R0, RZ, 0x3, R9 ;  /* 0x00000003ff007819 */ /* 0x000fe40000011609 */
[----:B------:R-:W-:Y:S02]  /*2980*/  IADD3 R126, P0, PT, R30, UR8, RZ ;  /* 0x000000081e7e7c10 */ /* 0x000fe4000ff1e0ff */
[----:B------:R-:W-:Y:S02]  /*2990*/  IADD3 R8, PT, PT, R8, R10, R11 ;  /* 0x0000000a08087210 */ /* 0x000fe40007ffe00b */
[----:B------:R-:W-:-:S02]  /*29a0*/  CS2R R10, SRZ ;  /* 0x00000000000a7805 */ /* 0x000fc4000001ff00 */
[----:B------:R-:W-:Y:S01]  /*29b0*/  IADD3 R7, PT, PT, R20, R7, R3 ;  /* 0x0000000714077210 */ /* 0x000fe20007ffe003 */
[----:B------:R-:W-:Y:S01]  /*29c0*/  IMAD.SHL.U32 R3, R101, 0x10, RZ ;  /* 0x0000001065037824 */ /* 0x000fe200078e00ff */
[----:B------:R-:W-:Y:S02]  /*29d0*/  SEL R9, R6, RZ, !P6 ;  /* 0x000000ff06097207 */ /* 0x000fe40007000000 */
[----:B------:R-:W-:Y:S02]  /*29e0*/  CS2R R20, SRZ ;  /* 0x0000000000147805 */ /* 0x000fe4000001ff00 */
[----:B------:R-:W-:Y:S02]  /*29f0*/  SEL R4, R4, RZ, !P5 ;  /* 0x000000ff04047207 */ /* 0x000fe40006800000 */
[----:B------:R-:W-:Y:S02]  /*2a00*/  IADD3.X R125, PT, PT, R31, UR9, RZ, P0, !PT ;  /* 0x000000091f7d7c10 */ /* 0x000fe400087fe4ff */
[----:B------:R-:W-:-:S02]  /*2a10*/  CS2R R30, SRZ ;  /* 0x00000000001e7805 */ /* 0x000fc4000001ff00 */
[C---:B------:R-:W-:Y:S01]  /*2a20*/  LOP3.LUT R101, R0.reuse, 0x7, R101, 0x78, !PT ;  /* 0x0000000700657812 */ /* 0x040fe200078e7865 */
[----:B------:R-:W-:Y:S01]  /*2a30*/  IMAD.SHL.U32 R0, R0, 0x200, RZ ;  /* 0x0000020000007824 */ /* 0x000fe200078e00ff */
[----:B------:R-:W-:Y:S02]  /*2a40*/  IADD3 R4, PT, PT, R4, R9, R8 ;  /* 0x0000000904047210 */ /* 0x000fe40007ffe008 */
[----:B------:R-:W-:Y:S02]  /*2a50*/  CS2R R8, SRZ ;  /* 0x0000000000087805 */ /* 0x000fe4000001ff00 */
[----:B------:R-:W-:Y:S01]  /*2a60*/  IADD3 R5, PT, PT, R5, R16, R7 ;  /* 0x0000001005057210 */ /* 0x000fe20007ffe007 */
[----:B------:R-:W-:Y:S01]  /*2a70*/  IMAD R101, R101, 0x10, R0 ;  /* 0x0000001065657824 */ /* 0x000fe200078e0200 */
[----:B------:R-:W-:Y:S01]  /*2a80*/  IADD3 R124, P0, PT, R12, UR10, RZ ;  /* 0x0000000a0c7c7c10 */ /* 0x000fe2000ff1e0ff */
[----:B------:R-:W-:Y:S01]  /*2a90*/  IMAD.IADD R119, R4, 0x1, R119 ;  /* 0x0000000104777824 */ /* 0x000fe200078e0277 */
[----:B------:R-:W-:Y:S01]  /*2aa0*/  LOP3.LUT R100, R0, 0x70, R3, 0xf8, !PT ;  /* 0x0000007000647812 */ /* 0x000fe200078ef803 */
[----:B------:R-:W-:Y:S01]  /*2ab0*/  IMAD.IADD R120, R5, 0x1, R120 ;  /* 0x0000000105787824 */ /* 0x000fe200078e0278 */
[----:B------:R-:W-:-:S02]  /*2ac0*/  IADD3.X R123, PT, PT, R13, UR11, RZ, P0, !PT ;  /* 0x0000000b0d7b7c10 */ /* 0x000fc400087fe4ff */
[----:B------:R-:W-:Y:S02]  /*2ad0*/  CS2R R16, SRZ ;  /* 0x0000000000107805 */ /* 0x000fe4000001ff00 */
[----:B------:R-:W-:Y:S02]  /*2ae0*/  CS2R R12, SRZ ;  /* 0x00000000000c7805 */ /* 0x000fe4000001ff00 */
[----:B------:R-:W-:Y:S02]  /*2af0*/  CS2R R6, SRZ ;  /* 0x0000000000067805 */ /* 0x000fe4000001ff00 */
[----:B------:R-:W-:Y:S01]  /*2b00*/  CS2R R4, SRZ ;  /* 0x0000000000047805 */ /* 0x000fe2000001ff00 */
[----:B------:R-:W-:Y:S06]  /*2b10*/  BRA.U !UP0, `(.L_x_3) ;  /* 0x0000001508c47547 */ /* 0x000fec000b800000 */
[----:B------:R-:W-:Y:S01]  /*2b20*/  UPRMT UR4, UR4, 0x8880, URZ ;  /* 0x0000888004047896 */ /* 0x000fe200080000ff */
[----:B------:R-:W-:Y:S01]  /*2b30*/  IMAD.U32 R3, RZ, RZ, UR31 ;  /* 0x0000001fff037e24 */ /* 0x000fe2000f8e00ff */
[----:B------:R-:W-:Y:S01]  /*2b40*/  ULEA UR5, UR28, UR26, 0x5 ;  /* 0x0000001a1c057291 */ /* 0x000fe2000f8e28ff */
[----:B------:R-:W-:Y:S01]  /*2b50*/  IMAD.U32 R0, RZ, RZ, UR29 ;  /* 0x0000001dff007e24 */ /* 0x000fe2000f8e00ff */
[----:B------:R-:W-:Y:S01]  /*2b60*/  ULEA UR6, UR28, UR4, 0x5 ;  /* 0x000000041c067291 */ /* 0x000fe2000f8e28ff */
[----:B------:R-:W-:Y:S01]  /*2b70*/  IMAD R86, R3, 0x40, R86 ;  /* 0x0000004003567824 */ /* 0x000fe200078e0256 */
[----:B------:R-:W-:Y:S01]  /*2b80*/  UIADD3 UR25, UPT, UPT, UR25, -0x2, URZ ;  /* 0xfffffffe19197890 */ /* 0x000fe2000fffe0ff */
[----:B------:R-:W-:Y:S01]  /*2b90*/  LOP3.LUT R2, R100, 0x40, RZ, 0x3c, !PT ;  /* 0x0000004064027812 */ /* 0x000fe200078e3cff */
[----:B------:R-:W-:Y:S01]  /*2ba0*/  USHF.L.U32 UR6, UR6, 0x5, URZ ;  /* 0x0000000506067899 */ /* 0x000fe200080006ff */
[----:B------:R-:W-:Y:S01]  /*2bb0*/  IADD3 R0, PT, PT, R101, 0x6000, R0 ;  /* 0x0000600065007810 */ /* 0x000fe20007ffe000 */
[----:B------:R-:W-:Y:S01]  /*2bc0*/  USHF.L.U32 UR5, UR5, 0x8, URZ ;  /* 0x0000000805057899 */ /* 0x000fe200080006ff */
[C---:B------:R-:W-:Y:S01]  /*2bd0*/  VIADD R85, R86.reuse, 0x30 ;  /* 0x0000003056557836 */ /* 0x040fe20000000000 */
[----:B------:R-:W-:Y:S01]  /*2be0*/  ULEA UR6, UR6, UR29, 0x3 ;  /* 0x0000001d06067291 */ /* 0x000fe2000f8e18ff */
[C---:B------:R-:W-:Y:S01]  /*2bf0*/  VIADD R84, R86.reuse, 0x20 ;  /* 0x0000002056547836 */ /* 0x040fe20000000000 */
[----:B------:R-:W-:Y:S01]  /*2c00*/  UIADD3 UR4, UPT, UPT, UR29, 0x6000, URZ ;  /* 0x000060001d047890 */ /* 0x000fe2000fffe0ff */
[C---:B------:R-:W-:Y:S01]  /*2c10*/  VIADD R3, R86.reuse, 0x10 ;  /* 0x0000001056037836 */ /* 0x040fe20000000000 */
[----:B------:R-:W-:Y:S01]  /*2c20*/  ISETP.NE.AND P0, PT, RZ, UR25, PT ;  /* 0x00000019ff007c0c */ /* 0x000fe2000bf05270 */
[----:B------:R-:W-:Y:S01]  /*2c30*/  VIADD R116, R86, UR33 ;  /* 0x0000002156747c36 */ /* 0x000fe20008000000 */
[----:B------:R-:W-:Y:S01]  /*2c40*/  CS2R R54, SRZ ;  /* 0x0000000000367805 */ /* 0x000fe2000001ff00 */
[----:B------:R-:W1:Y:S01]  /*2c50*/  LDS.128 R76, [R0+UR5+0x80] ;  /* 0x00008005004c7984 */ /* 0x000e620008000c00 */
[----:B------:R-:W-:Y:S01]  /*2c60*/  SEL R120, R120, RZ, P0 ;  /* 0x000000ff78787207 */ /* 0x000fe20000000000 */
[C---:B------:R-:W-:Y:S01]  /*2c70*/  VIADD R115, R116.reuse, 0x10 ;  /* 0x0000001074737836 */ /* 0x040fe20000000000 */
[----:B------:R-:W-:Y:S01]  /*2c80*/  SEL R119, R119, RZ, P0 ;  /* 0x000000ff77777207 */ /* 0x000fe20000000000 */
[----:B------:R-:W2:Y:S01]  /*2c90*/  LDS.128 R80, [R100+UR6+0x80] ;  /* 0x0000800664507984 */ /* 0x000ea20008000c00 */
[----:B------:R-:W-:Y:S01]  /*2ca0*/  LEA R117, R117, UR4, 0x3 ;  /* 0x0000000475757c11 */ /* 0x000fe2000f8e18ff */
[----:B------:R-:W-:Y:S01]  /*2cb0*/  VIADD R114, R116, 0x20 ;  /* 0x0000002074727836 */ /* 0x000fe20000000000 */
[----:B------:R-:W-:Y:S01]  /*2cc0*/  ISETP.GE.AND P3, PT, R86, UR17, PT ;  /* 0x0000001156007c0c */ /* 0x000fe2000bf66270 */
[----:B------:R-:W3:Y:S01]  /*2cd0*/  LDS.128 R68, [R100+UR6] ;  /* 0x0000000664447984 */ /* 0x000ee20008000c00 */
[----:B------:R-:W-:Y:S01]  /*2ce0*/  VIADD R113, R116, 0x30 ;  /* 0x0000003074717836 */ /* 0x000fe20000000000 */
[----:B------:R-:W-:Y:S01]  /*2cf0*/  ISETP.GE.AND P6, PT, R85, UR17, PT ;  /* 0x0000001155007c0c */ /* 0x000fe2000bfc6270 */
[----:B------:R-:W-:Y:S01]  /*2d00*/  UIADD3 UR24, UPT, UPT, UR29, 0x4000, URZ ;  /* 0x000040001d187890 */ /* 0x000fe2000fffe0ff */
[----:B------:R4:W1:Y:S01]  /*2d10*/  LDS.128 R72, [R0+UR5] ;  /* 0x0000000500487984 */ /* 0x0008620008000c00 */
[----:B------:R-:W-:Y:S01]  /*2d20*/  ISETP.GE.AND P5, PT, R84, UR17, PT ;  /* 0x0000001154007c0c */ /* 0x000fe2000bfa6270 */
[----:B------:R-:W-:Y:S01]  /*2d30*/  UMOV UR23, URZ ;  /* 0x000000ff00177c82 */ /* 0x000fe20008000000 */
[----:B------:R-:W-:Y:S01]  /*2d40*/  ISETP.GE.AND P4, PT, R3, UR17, PT ;  /* 0x0000001103007c0c */ /* 0x000fe2000bf86270 */
[----:B------:R-:W-:Y:S01]  /*2d50*/  UMOV UR22, 0x2 ;  /* 0x0000000200167882 */ /* 0x000fe20000000000 */
[----:B------:R-:W-:Y:S01]  /*2d60*/  UMOV UR21, 0x4000 ;  /* 0x0000400000157882 */ /* 0x000fe20000000000 */
[----:B------:R-:W-:Y:S01]  /*2d70*/  UMOV UR7, 0xffffc000 ;  /* 0xffffc00000077882 */ /* 0x000fe20000000000 */
[----:B----4-:R-:W-:-:S09]  /*2d80*/  IMAD.U32 R0, RZ, RZ, UR4 ;  /* 0x00000004ff007e24 */ /* 0x010fd2000f8e00ff */
.L_x_4:
[----:B------:R-:W-:-:S04]  /*2d90*/  DEPBAR.LE SB5, 0xc ;  /* 0x0000d3000000791a */ /* 0x000fc80000000000 */
[C---:B-1-3--:R-:W5:Y:S01]  /*2da0*/  DMMA.8x8x4 R4, R68.reuse, R72, R4 ;  /* 0x000000484404723f */ /* 0x04af620000000004 */
[----:B------:R-:W-:Y:S01]  /*2db0*/  LDS.128 R92, [R100+UR6+0x800] ;  /* 0x00080006645c7984 */ /* 0x000fe20008000c00 */
[----:B------:R-:W-:Y:S02]  /*2dc0*/  UIADD3 UR23, UPT, UPT, UR23, 0x1, URZ ;  /* 0x0000000117177890 */ /* 0x000fe4000fffe0ff */
[----:B------:R-:W-:Y:S01]  /*2dd0*/  IADD3 R3, PT, PT, R0, UR5, R101 ;  /* 0x0000000500037c10 */ /* 0x000fe2000fffe065 */
[----:B------:R-:W-:Y:S01]  /*2de0*/  IMAD.MOV.U32 R127, RZ, RZ, R125 ;  /* 0x000000ffff7f7224 */ /* 0x000fe200078e007d */
[----:B------:R-:W-:Y:S01]  /*2df0*/  IADD3 R132, P0, PT, R124, UR14, RZ ;  /* 0x0000000e7c847c10 */ /* 0x000fe2000ff1e0ff */
[----:B------:R-:W-:Y:S01]  /*2e00*/  VIADD R118, R100, UR6 ;  /* 0x0000000664767c36 */ /* 0x000fe20008000000 */
[----:B------:R-:W-:Y:S01]  /*2e10*/  UISETP.NE.AND UP0, UPT, UR23, 0x3, UPT ;  /* 0x000000031700788c */ /* 0x000fe2000bf05270 */
[----:B--2---:R-:W2:Y:S01]  /*2e20*/  LDS.128 R84, [R3+0x800] ;  /* 0x0008000003547984 */ /* 0x004ea20000000c00 */
[----:B------:R-:W-:Y:S01]  /*2e30*/  IMAD.MOV.U32 R125, RZ, RZ, R123 ;  /* 0x000000ffff7d7224 */ /* 0x000fe200078e007b */
[----:B------:R-:W-:Y:S01]  /*2e40*/  IADD3.X R133, PT, PT, R123, UR15, RZ, P0, !PT ;  /* 0x0000000f7b857c10 */ /* 0x000fe200087fe4ff */
[----:B------:R-:W-:Y:S01]  /*2e50*/  VIADD R129, R112, UR24 ;  /* 0x0000001870817c36 */ /* 0x000fe20008000000 */
[----:B------:R-:W-:Y:S01]  /*2e60*/  USEL UR33, UR7, 0x2000, !UP0 ;  /* 0x0000200007217887 */ /* 0x000fe2000c000000 */
[----:B------:R-:W-:Y:S01]  /*2e70*/  VIADD R123, R117, UR21 ;  /* 0x00000015757b7c36 */ /* 0x000fe20008000000 */
[----:B------:R-:W-:Y:S01]  /*2e80*/  ISETP.NE.AND P1, PT, R102, RZ, PT ;  /* 0x000000ff6600720c */ /* 0x000fe20003f25270 */
[C---:B------:R-:W5:Y:S01]  /*2e90*/  DMMA.8x8x4 R8, R68.reuse, R74, R8 ;  /* 0x0000004a4408723f */ /* 0x040f620000000008 */
[----:B------:R-:W2:Y:S01]  /*2ea0*/  LDS.128 R88, [R3+0x880] ;  /* 0x0008800003587984 */ /* 0x000ea20000000c00 */
[----:B------:R-:W-:Y:S02]  /*2eb0*/  USEL UR23, UR23, URZ, UP0 ;  /* 0x000000ff17177287 */ /* 0x000fe40008000000 */
[----:B------:R-:W-:Y:S01]  /*2ec0*/  IMAD.SHL.U32 R128, R119, 0x8, RZ ;  /* 0x0000000877807824 */ /* 0x000fe200078e00ff */
[----:B------:R-:W-:Y:S01]  /*2ed0*/  UISETP.GT.AND UP0, UPT, UR25, -0x1, UPT ;  /* 0xffffffff1900788c */ /* 0x000fe2000bf04270 */
[----:B------:R-:W-:Y:S01]  /*2ee0*/  VIADD R121, R121, 0x10 ;  /* 0x0000001079797836 */ /* 0x000fe20000000000 */
[----:B------:R-:W-:Y:S02]  /*2ef0*/  UIADD3 UR4, UPT, UPT, UR25, -0x1, URZ ;  /* 0xffffffff19047890 */ /* 0x000fe4000fffe0ff */
[----:B------:R-:W1:Y:S01]  /*2f00*/  LDS.128 R96, [R100+UR6+0x880] ;  /* 0x0008800664607984 */ /* 0x000e620008000c00 */
[----:B------:R-:W-:Y:S01]  /*2f10*/  LOP3.LUT P0, RZ, R128, 0x8, RZ, 0xc0, !PT ;  /* 0x0000000880ff7812 */ /* 0x000fe2000780c0ff */
[----:B------:R-:W-:Y:S01]  /*2f20*/  IMAD.SHL.U32 R128, R119, 0x4, RZ ;  /* 0x0000000477807824 */ /* 0x000fe200078e00ff */
[----:B------:R-:W-:Y:S02]  /*2f30*/  UIADD3 UR22, UPT, UPT, UR22, 0x1, URZ ;  /* 0x0000000116167890 */ /* 0x000fe4000fffe0ff */
[----:B------:R-:W-:Y:S02]  /*2f40*/  UIADD3 UR5, UPT, UPT, UR33, UR5, URZ ;  /* 0x0000000521057290 */ /* 0x000fe4000fffe0ff */
[C---:B------:R-:W5:Y:S01]  /*2f50*/  DMMA.8x8x4 R12, R68.reuse, R76, R12 ;  /* 0x0000004c440c723f */ /* 0x040f62000000000c */
[----:B------:R-:W-:Y:S01]  /*2f60*/  UISETP.NE.AND UP1, UPT, UR22, 0x3, UPT ;  /* 0x000000031600788c */ /* 0x000fe2000bf25270 */
[----:B------:R-:W-:Y:S03]  /*2f70*/  UMOV UR25, UR4 ;  /* 0x0000000400197c82 */ /* 0x000fe60008000000 */
[----:B------:R-:W-:Y:S02]  /*2f80*/  USEL UR36, UR7, 0x2000, !UP1 ;  /* 0x0000200007247887 */ /* 0x000fe4000c800000 */
[----:B------:R-:W-:Y:S01]  /*2f90*/  @!PT LDS RZ, [RZ] ;  /* 0x00000000fffff984 */ /* 0x000fe20000000800 */
[----:B------:R-:W-:Y:S01]  /*2fa0*/  @!PT LDS RZ, [RZ] ;  /* 0x00000000fffff984 */ /* 0x000fe20000000800 */
[----:B------:R-:W-:Y:S01]  /*2fb0*/  @!PT LDS RZ, [RZ] ;  /* 0x00000000fffff984 */ /* 0x000fe20000000800 */
[----:B------:R3:W-:Y:S01]  /*2fc0*/  LDGSTS.E.LTC128B.64 [R129], desc[UR34][R124.64], P0 ;  /* 0x000000007c817fae */ /* 0x0007e200081a1622 */
[----:B------:R-:W-:Y:S01]  /*2fd0*/  IADD3 R130, P0, PT, R132, UR14, RZ ;  /* 0x0000000e84827c10 */ /* 0x000fe2000ff1e0ff */
[----:B------:R-:W-:Y:S02]  /*2fe0*/  USEL UR22, UR22, URZ, UP1 ;  /* 0x000000ff16167287 */ /* 0x000fe40008800000 */
[----:B------:R-:W-:Y:S01]  /*2ff0*/  UIADD3 UR21, UPT, UPT, UR36, UR21, URZ ;  /* 0x0000001524157290 */ /* 0x000fe2000fffe0ff */
[----:B------:R-:W-:Y:S02]  /*3000*/  IADD3.X R131, PT, PT, R133, UR15, RZ, P0, !PT ;  /* 0x0000000f85837c10 */ /* 0x000fe400087fe4ff */
[----:B------:R-:W-:Y:S01]  /*3010*/  LOP3.LUT P0, RZ, R128, 0x8, RZ, 0xc0, !PT ;  /* 0x0000000880ff7812 */ /* 0x000fe2000780c0ff */
[----:B------:R-:W-:Y:S01]  /*3020*/  IMAD.SHL.U32 R128, R120, 0x8, RZ ;  /* 0x0000000878807824 */ /* 0x000fe200078e00ff */
[-C--:B------:R-:W5:Y:S11]  /*3030*/  DMMA.8x8x4 R16, R68, R78.reuse, R16 ;  /* 0x0000004e4410723f */ /* 0x080f760000000010 */
[----:B------:R4:W-:Y:S01]  /*3040*/  LDGSTS.E.LTC128B.64 [R129+0x200], desc[UR34][R132.64], P0 ;  /* 0x0020000084817fae */ /* 0x0009e200081a1622 */
[----:B------:R-:W-:Y:S04]  /*3050*/  DEPBAR.LE SB5, 0xc ;  /* 0x0000d3000000791a */ /* 0x000fe80000000000 */
[C---:B------:R-:W5:Y:S04]  /*3060*/  DMMA.8x8x4 R20, R70.reuse, R78, R20 ;  /* 0x0000004e4614723f */ /* 0x040f680000000014 */
[----:B------:R-:W-:Y:S01]  /*3070*/  LOP3.LUT P0, RZ, R128, 0x8, RZ, 0xc0, !PT ;  /* 0x0000000880ff7812 */ /* 0x000fe2000780c0ff */
[----:B------:R-:W-:Y:S02]  /*3080*/  IMAD.SHL.U32 R128, R120, 0x4, RZ ;  /* 0x0000000478807824 */ /* 0x000fe400078e00ff */
[----:B---3--:R-:W-:Y:S01]  /*3090*/  IMAD.SHL.U32 R124, R119, 0x2, RZ ;  /* 0x00000002777c7824 */ /* 0x008fe200078e00ff */
[----:B------:R-:W-:Y:S08]  /*30a0*/  SHF.R.U32.HI R125, RZ, 0x5, R119 ;  /* 0x00000005ff7d7819 */ /* 0x000ff00000011677 */
[C---:B------:R-:W5:Y:S01]  /*30b0*/  DMMA.8x8x4 R24, R70.reuse, R76, R24 ;  /* 0x0000004c4618723f */ /* 0x040f620000000018 */
[----:B------:R-:W-:Y:S02]  /*30c0*/  LDGSTS.E.LTC128B.64 [R123], desc[UR34][R126.64], P0 ;  /* 0x000000007e7b7fae */ /* 0x000fe400081a1622 */
[----:B------:R-:W-:Y:S11]  /*30d0*/  LOP3.LUT P0, RZ, R128, 0x8, RZ, 0xc0, !PT ;  /* 0x0000000880ff7812 */ /* 0x000ff6000780c0ff */
[----:B------:R-:W-:Y:S02]  /*30e0*/  @!UPT UIADD3 URZ, UPT, UPT, URZ, URZ, URZ ;  /* 0x000000fffffff290 */ /* 0x000fe4000fffe0ff */
[C---:B------:R-:W5:Y:S01]  /*30f0*/  DMMA.8x8x4 R28, R70.reuse, R74, R28 ;  /* 0x0000004a461c723f */ /* 0x040f62000000001c */
[----:B------:R-:W-:Y:S03]  /*3100*/  LDGSTS.E.LTC128B.64 [R123+0x80], desc[UR34][R126.64+0x80], P0 ;  /* 0x000800807e7b7fae */ /* 0x000fe600081a1622 */
[----:B------:R-:W-:Y:S04]  /*3110*/  IADD3 R136, P0, PT, R130, UR14, RZ ;  /* 0x0000000e82887c10 */ /* 0x000fe8000ff1e0ff */
[----:B------:R-:W-:Y:S02]  /*3120*/  IADD3.X R137, PT, PT, R131, UR15, RZ, P0, !PT ;  /* 0x0000000f83897c10 */ /* 0x000fe400087fe4ff */
[----:B------:R-:W-:Y:S04]  /*3130*/  IADD3 R134, P0, PT, R126, UR12, RZ ;  /* 0x0000000c7e867c10 */ /* 0x000fe8000ff1e0ff */
[----:B------:R-:W-:Y:S02]  /*3140*/  IADD3.X R135, PT, PT, R127, UR13, RZ, P0, !PT ;  /* 0x0000000d7f877c10 */ /* 0x000fe400087fe4ff */
[-C--:B----4-:R4:W5:Y:S02]  /*3150*/  DMMA.8x8x4 R32, R70, R72.reuse, R32 ;  /* 0x000000484620723f */ /* 0x0909640000000020 */
[----:B----4-:R-:W-:Y:S01]  /*3160*/  LDS.128 R68, [R2+UR6+0x1000] ;  /* 0x0010000602447984 */ /* 0x010fe20008000c00 */
[----:B------:R-:W-:Y:S01]  /*3170*/  LOP3.LUT P0, RZ, R124, 0x8, RZ, 0xc0, !PT ;  /* 0x000000087cff7812 */ /* 0x000fe2000780c0ff */
[----:B------:R-:W-:Y:S01]  /*3180*/  IMAD.SHL.U32 R124, R120, 0x2, RZ ;  /* 0x00000002787c7824 */ /* 0x000fe200078e00ff */
[----:B------:R-:W-:Y:S11]  /*3190*/  DEPBAR.LE SB5, 0xc ;  /* 0x0000d3000000791a */ /* 0x000ff60000000000 */
[C---:B------:R-:W5:Y:S11]  /*31a0*/  DMMA.8x8x4 R36, R80.reuse, R72, R36 ;  /* 0x000000485024723f */ /* 0x040f760000000024 */
[----:B------:R-:W-:Y:S05]  /*31b0*/  @!UPT UIADD3 URZ, UPT, UPT, URZ, URZ, URZ ;  /* 0x000000fffffff290 */ /* 0x000fea000fffe0ff */
[C---:B------:R-:W5:Y:S11]  /*31c0*/  DMMA.8x8x4 R40, R80.reuse, R74, R40 ;  /* 0x0000004a5028723f */ /* 0x040f760000000028 */
[----:B------:R-:W-:Y:S05]  /*31d0*/  @!UPT UIADD3 URZ, UPT, UPT, URZ, URZ, URZ ;  /* 0x000000fffffff290 */ /* 0x000fea000fffe0ff */
[C---:B------:R-:W5:Y:S11]  /*31e0*/  DMMA.8x8x4 R44, R80.reuse, R76, R44 ;  /* 0x0000004c502c723f */ /* 0x040f76000000002c */
[----:B------:R-:W-:Y:S05]  /*31f0*/  @!UPT UIADD3 URZ, UPT, UPT, URZ, URZ, URZ ;  /* 0x000000fffffff290 */ /* 0x000fea000fffe0ff */
[-C--:B------:R-:W5:Y:S01]  /*3200*/  DMMA.8x8x4 R48, R80, R78.reuse, R48 ;  /* 0x0000004e5030723f */ /* 0x080f620000000030 */
[----:B------:R-:W-:Y:S11]  /*3210*/  DEPBAR.LE SB5, 0xc ;  /* 0x0000d3000000791a */ /* 0x000ff60000000000 */
[----:B------:R-:W-:Y:S04]  /*3220*/  @!UPT UIADD3 URZ, UPT, UPT, URZ, URZ, URZ ;  /* 0x000000fffffff290 */ /* 0x000fe8000fffe0ff */
[C---:B------:R-:W5:Y:S11]  /*3230*/  DMMA.8x8x4 R52, R82.reuse, R78, R52 ;  /* 0x0000004e5234723f */ /* 0x040f760000000034 */
[----:B------:R-:W-:Y:S05]  /*3240*/  @!UPT UIADD3 URZ, UPT, UPT, URZ, URZ, URZ ;  /* 0x000000fffffff290 */ /* 0x000fea000fffe0ff */
[C---:B------:R3:W5:Y:S02]  /*3250*/  DMMA.8x8x4 R56, R82.reuse, R76, R56 ;  /* 0x0000004c5238723f */ /* 0x0407640000000038 */
[----:B---3--:R-:W-:Y:S11]  /*3260*/  LDS.128 R76, [R3+0x1080] ;  /* 0x00108000034c7984 */ /* 0x008ff60000000c00 */
[----:B------:R-:W-:Y:S03]  /*3270*/  @!UPT UIADD3 URZ, UPT, UPT, URZ, URZ, URZ ;  /* 0x000000fffffff290 */ /* 0x000fe6000fffe0ff */
[C---:B------:R-:W5:Y:S11]  /*3280*/  DMMA.8x8x4 R60, R82.reuse, R74, R60 ;  /* 0x0000004a523c723f */ /* 0x040f76000000003c */
[----:B------:R-:W-:Y:S05]  /*3290*/  @!UPT UIADD3 URZ, UPT, UPT, URZ, URZ, URZ ;  /* 0x000000fffffff290 */ /* 0x000fea000fffe0ff */
[----:B------:R3:W5:Y:S02]  /*32a0*/  DMMA.8x8x4 R64, R82, R72, R64 ;  /* 0x000000485240723f */ /* 0x0007640000000040 */
[----:B---3--:R-:W3:Y:S08]  /*32b0*/  LDS.128 R72, [R3+0x1000] ;  /* 0x0010000003487984 */ /* 0x008ef00000000c00 */
[----:B------:R-:W4:Y:S01]  /*32c0*/  LDS.128 R80, [R2+UR6+0x1080] ;  /* 0x0010800602507984 */ /* 0x000f220008000c00 */
[----:B------:R-:W-:-:S05]  /*32d0*/  DEPBAR.LE SB5, 0xc ;  /* 0x0000d3000000791a */ /* 0x000fca0000000000 */
[C---:B--2---:R-:W5:Y:S02]  /*32e0*/  DMMA.8x8x4 R4, R94.reuse, R84, R4 ;  /* 0x000000545e04723f */ /* 0x044f640000000004 */
[----:B------:R-:W-:Y:S01]  /*32f0*/  @!PT LDS RZ, [RZ] ;  /* 0x00000000fffff984 */ /* 0x000fe20000000800 */
[----:B------:R-:W-:Y:S01]  /*3300*/  @!PT LDS RZ, [RZ] ;  /* 0x00000000fffff984 */ /* 0x000fe20000000800 */
[----:B------:R-:W-:Y:S01]  /*3310*/  @!PT LDS RZ, [RZ] ;  /* 0x00000000fffff984 */ /* 0x000fe20000000800 */
[----:B------:R2:W-:Y:S02]  /*3320*/  LDGSTS.E.LTC128B.64 [R129+0x400], desc[UR34][R130.64], P0 ;  /* 0x0040000082817fae */ /* 0x0005e400081a1622 */
[----:B------:R-:W-:Y:S04]  /*3330*/  IADD3 R132, P0, PT, R136, UR14, RZ ;  /* 0x0000000e88847c10 */ /* 0x000fe8000ff1e0ff */
[----:B------:R-:W-:Y:S02]  /*3340*/  IADD3.X R133, PT, PT, R137, UR15, RZ, P0, !PT ;  /* 0x0000000f89857c10 */ /* 0x000fe400087fe4ff */
[----:B------:R-:W-:Y:S06]  /*3350*/  LOP3.LUT P0, RZ, R119, 0x8, RZ, 0xc0, !PT ;  /* 0x0000000877ff7812 */ /* 0x000fec000780c0ff */
[C---:B------:R-:W5:Y:S07]  /*3360*/  DMMA.8x8x4 R8, R94.reuse, R86, R8 ;  /* 0x000000565e08723f */ /* 0x040f6e0000000008 */
[----:B------:R-:W-:Y:S01]  /*3370*/  LDGSTS.E.LTC128B.64 [R129+0x600], desc[UR34][R136.64], P0 ;  /* 0x0060000088817fae */ /* 0x000fe200081a1622 */
[----:B------:R-:W-:Y:S01]  /*3380*/  LOP3.LUT P0, RZ, R124, 0x8, RZ, 0xc0, !PT ;  /* 0x000000087cff7812 */ /* 0x000fe2000780c0ff */
[----:B------:R-:W-:Y:S01]  /*3390*/  VIADD R124, R103, UR24 ;  /* 0x00000018677c7c36 */ /* 0x000fe20008000000 */
[----:B------:R-:W-:Y:S06]  /*33a0*/  UIADD3 UR24, UPT, UPT, UR36, UR24, URZ ;  /* 0x0000001824187290 */ /* 0x000fec000fffe0ff */
[C---:B------:R-:W5:Y:S05]  /*33b0*/  DMMA.8x8x4 R12, R94.reuse, R88, R12 ;  /* 0x000000585e0c723f */ /* 0x040f6a000000000c */
[----:B------:R-:W-:Y:S01]  /*33c0*/  LDGSTS.E.LTC128B.64 [R123+0x100], desc[UR34][R126.64+0x100], P0 ;  /* 0x001001007e7b7fae */ /* 0x000fe200081a1622 */
[----:B------:R-:W-:Y:S10]  /*33d0*/  LOP3.LUT P0, RZ, R120, 0x8, RZ, 0xc0, !PT ;  /* 0x0000000878ff7812 */ /* 0x000ff4000780c0ff */
[-C--:B------:R-:W5:Y:S03]  /*33e0*/  DMMA.8x8x4 R16, R94, R90.reuse, R16 ;  /* 0x0000005a5e10723f */ /* 0x080f660000000010 */
[----:B--2---:R2:W-:Y:S01]  /*33f0*/  LDGSTS.E.LTC128B.64 [R123+0x180], desc[UR34][R126.64+0x180], P0 ;  /* 0x001801807e7b7fae */ /* 0x0045e200081a1622 */
[----:B------:R-:W-:Y:S01]  /*3400*/  IADD3 R130, P0, PT, R132, UR14, RZ ;  /* 0x0000000e84827c10 */ /* 0x000fe2000ff1e0ff */
[----:B------:R-:W-:Y:S11]  /*3410*/  DEPBAR.LE SB5, 0xc ;  /* 0x0000d3000000791a */ /* 0x000ff60000000000 */
[C---:B------:R-:W5:Y:S04]  /*3420*/  DMMA.8x8x4 R20, R92.reuse, R90, R20 ;  /* 0x0000005a5c14723f */ /* 0x040f680000000014 */
[----:B------:R-:W-:Y:S02]  /*3430*/  IADD3.X R131, PT, PT, R133, UR15, RZ, P0, !PT ;  /* 0x0000000f85837c10 */ /* 0x000fe400087fe4ff */
[----:B------:R-:W-:Y:S02]  /*3440*/  LOP3.LUT P0, RZ, R125, 0x8, RZ, 0xc0, !PT ;  /* 0x000000087dff7812 */ /* 0x000fe4000780c0ff */
[----:B------:R-:W-:Y:S08]  /*3450*/  SHF.R.U32.HI R125, RZ, 0x6, R119 ;  /* 0x00000006ff7d7819 */ /* 0x000ff00000011677 */
[C---:B------:R-:W5:Y:S04]  /*3460*/  DMMA.8x8x4 R24, R92.reuse, R88, R24 ;  /* 0x000000585c18723f */ /* 0x040f680000000018 */
[----:B--2---:R-:W-:Y:S05]  /*3470*/  VIADD R127, R122, 0x10 ;  /* 0x000000107a7f7836 */ /* 0x004fea0000000000 */
[C---:B------:R-:W-:Y:S02]  /*3480*/  ISETP.LT.AND P2, PT, R127.reuse, UR30, !P3 ;  /* 0x0000001e7f007c0c */ /* 0x040fe4000df41270 */
[----:B------:R-:W-:Y:S05]  /*3490*/  ISETP.LE.OR P1, PT, R127, R116, !P1 ;  /* 0x000000747f00720c */ /* 0x000fea0004f23670 */
[C---:B------:R-:W5:Y:S11]  /*34a0*/  DMMA.8x8x4 R28, R92.reuse, R86, R28 ;  /* 0x000000565c1c723f */ /* 0x040f76000000001c */
[----:B------:R-:W-:Y:S05]  /*34b0*/  @!UPT UIADD3 URZ, UPT, UPT, URZ, URZ, URZ ;  /* 0x000000fffffff290 */ /* 0x000fea000fffe0ff */
[-C--:B------:R2:W5:Y:S02]  /*34c0*/  DMMA.8x8x4 R32, R92, R84.reuse, R32 ;  /* 0x000000545c20723f */ /* 0x0805640000000020 */
[----:B--2---:R-:W-:Y:S01]  /*34d0*/  LDS.128 R92, [R2+UR6+0x1800] ;  /* 0x00180006025c7984 */ /* 0x004fe20008000c00 */
[----:B------:R-:W-:Y:S11]  /*34e0*/  DEPBAR.LE SB5, 0xc ;  /* 0x0000d3000000791a */ /* 0x000ff60000000000 */
[----:B------:R-:W-:Y:S02]  /*34f0*/  @!UPT UIADD3 URZ, UPT, UPT, URZ, URZ, URZ ;  /* 0x000000fffffff290 */ /* 0x000fe4000fffe0ff */
[C---:B-1----:R-:W5:Y:S11]  /*3500*/  DMMA.8x8x4 R36, R98.reuse, R84, R36 ;  /* 0x000000546224723f */ /* 0x042f760000000024 */
        /* <DEDUP_REMOVED lines=11> */
[----:B-1----:R-:W-:Y:S11]  /*35c0*/  LDS.128 R88, [R3+0x1880] ;  /* 0x0018800003587984 */ /* 0x002ff60000000c00 */
[----:B------:R-:W-:Y:S03]  /*35d0*/  @!UPT UIADD3 URZ, UPT, UPT, URZ, URZ, URZ ;  /* 0x000000fffffff290 */ /* 0x000fe6000fffe0ff */
[C---:B------:R-:W5:Y:S11]  /*35e0*/  DMMA.8x8x4 R60, R96.reuse, R86, R60 ;  /* 0x00000056603c723f */ /* 0x040f76000000003c */
[----:B------:R-:W-:Y:S05]  /*35f0*/  @!UPT UIADD3 URZ, UPT, UPT, URZ, URZ, URZ ;  /* 0x000000fffffff290 */ /* 0x000fea000fffe0ff */
[----:B------:R1:W5:Y:S02]  /*3600*/  DMMA.8x8x4 R64, R96, R84, R64 ;  /* 0x000000546040723f */ /* 0x0003640000000040 */
[----:B-1----:R-:W1:Y:S08]  /*3610*/  LDS.128 R84, [R3+0x1800] ;  /* 0x0018000003547984 */ /* 0x002e700000000c00 */
[----:B------:R-:W2:Y:S01]  /*3620*/  LDS.128 R96, [R2+UR6+0x1880] ;  /* 0x0018800602607984 */ /* 0x000ea20008000c00 */
[----:B------:R-:W-:Y:S01]  /*3630*/  UIADD3 UR6, UPT, UPT, UR33, UR6, URZ ;  /* 0x0000000621067290 */ /* 0x000fe2000fffe0ff */
[----:B------:R-:W-:-:S04]  /*3640*/  DEPBAR.LE SB5, 0xc ;  /* 0x0000d3000000791a */ /* 0x000fc80000000000 */
[C---:B---3--:R-:W5:Y:S02]  /*3650*/  DMMA.8x8x4 R4, R68.reuse, R72, R4 ;  /* 0x000000484404723f */ /* 0x048f640000000004 */
[----:B------:R-:W-:Y:S01]  /*3660*/  @!PT LDS RZ, [RZ] ;  /* 0x00000000fffff984 */ /* 0x000fe20000000800 */
[----:B------:R-:W-:Y:S01]  /*3670*/  @!PT LDS RZ, [RZ] ;  /* 0x00000000fffff984 */ /* 0x000fe20000000800 */
[----:B------:R-:W-:Y:S01]  /*3680*/  @!PT LDS RZ, [RZ] ;  /* 0x00000000fffff984 */ /* 0x000fe20000000800 */
[----:B------:R-:W-:Y:S02]  /*3690*/  LDGSTS.E.LTC128B.64 [R124], desc[UR34][R132.64], P0 ;  /* 0x00000000847c7fae */ /* 0x000fe400081a1622 */
[----:B------:R-:W-:Y:S04]  /*36a0*/  IADD3 R128, P0, PT, R130, UR14, RZ ;  /* 0x0000000e82807c10 */ /* 0x000fe8000ff1e0ff */
[----:B------:R-:W-:Y:S02]  /*36b0*/  IADD3.X R129, PT, PT, R131, UR15, RZ, P0, !PT ;  /* 0x0000000f83817c10 */ /* 0x000fe400087fe4ff */
[----:B------:R-:W-:Y:S06]  /*36c0*/  LOP3.LUT P0, RZ, R125, 0x8, RZ, 0xc0, !PT ;  /* 0x000000087dff7812 */ /* 0x000fec000780c0ff */
[C---:B------:R-:W5:Y:S04]  /*36d0*/  DMMA.8x8x4 R8, R68.reuse, R74, R8 ;  /* 0x0000004a4408723f */ /* 0x040f680000000008 */
[--C-:B------:R-:W-:Y:S03]  /*36e0*/  SHF.R.U32.HI R125, RZ, 0x5, R120.reuse ;  /* 0x00000005ff7d7819 */ /* 0x100fe60000011678 */
[----:B------:R3:W-:Y:S01]  /*36f0*/  LDGSTS.E.LTC128B.64 [R124+0x200], desc[UR34][R130.64], P0 ;  /* 0x00200000827c7fae */ /* 0x0007e200081a1622 */
[----:B------:R-:W-:Y:S02]  /*3700*/  LOP3.LUT P0, RZ, R125, 0x8, RZ, 0xc0, !PT ;  /* 0x000000087dff7812 */ /* 0x000fe4000780c0ff */
[--C-:B------:R-:W-:Y:S06]  /*3710*/  SHF.R.U32.HI R125, RZ, 0x6, R120.reuse ;  /* 0x00000006ff7d7819 */ /* 0x100fec0000011678 */
[C---:B------:R-:W5:Y:S05]  /*3720*/  DMMA.8x8x4 R12, R68.reuse, R76, R12 ;  /* 0x0000004c440c723f */ /* 0x040f6a000000000c */
[----:B------:R-:W-:Y:S01]  /*3730*/  LDGSTS.E.LTC128B.64 [R123+0x1000], desc[UR34][R134.64], P0 ;  /* 0x01000000867b7fae */ /* 0x000fe200081a1622 */
[----:B------:R-:W-:Y:S02]  /*3740*/  LOP3.LUT P0, RZ, R125, 0x8, RZ, 0xc0, !PT ;  /* 0x000000087dff7812 */ /* 0x000fe4000780c0ff */
[--C-:B------:R-:W-:Y:S02]  /*3750*/  SHF.R.U32.HI R125, RZ, 0x7, R119.reuse ;  /* 0x00000007ff7d7819 */ /* 0x100fe40000011677 */
[----:B------:R-:W-:Y:S06]  /*3760*/  SHF.R.U32.HI R119, RZ, 0x8, R119 ;  /* 0x00000008ff777819 */ /* 0x000fec0000011677 */
[-C--:B------:R-:W5:Y:S03]  /*3770*/  DMMA.8x8x4 R16, R68, R78.reuse, R16 ;  /* 0x0000004e4410723f */ /* 0x080f660000000010 */
[----:B------:R-:W-:Y:S01]  /*3780*/  LDGSTS.E.LTC128B.64 [R123+0x1080], desc[UR34][R134.64+0x80], P0 ;  /* 0x01080080867b7fae */ /* 0x000fe200081a1622 */
[----:B------:R-:W-:Y:S01]  /*3790*/  LOP3.LUT P0, RZ, R125, 0x8, RZ, 0xc0, !PT ;  /* 0x000000087dff7812 */ /* 0x000fe2000780c0ff */
[----:B------:R-:W-:Y:S11]  /*37a0*/  DEPBAR.LE SB5, 0xc ;  /* 0x0000d3000000791a */ /* 0x000ff60000000000 */
[C---:B------:R-:W5:Y:S01]  /*37b0*/  DMMA.8x8x4 R20, R70.reuse, R78, R20 ;  /* 0x0000004e4614723f */ /* 0x040f620000000014 */
[----:B---3--:R3:W-:Y:S03]  /*37c0*/  LDGSTS.E.LTC128B.64 [R124+0x400], desc[UR34][R128.64], P0 ;  /* 0x00400000807c7fae */ /* 0x0087e600081a1622 */
[-C--:B------:R-:W-:Y:S04]  /*37d0*/  ISETP.GT.AND P0, PT, R116, R127.reuse, PT ;  /* 0x0000007f7400720c */ /* 0x080fe80003f04270 */
[----:B------:R-:W-:Y:S08]  /*37e0*/  SEL R125, RZ, 0x1, P0 ;  /* 0x00000001ff7d7807 */ /* 0x000ff00000000000 */
[C---:B------:R-:W5:Y:S03]  /*37f0*/  DMMA.8x8x4 R24, R70.reuse, R76, R24 ;  /* 0x0000004c4618723f */ /* 0x040f660000000018 */
[----:B------:R-:W-:Y:S04]  /*3800*/  LOP3.LUT P0, RZ, R102, 0xff, R125, 0xc8, !PT ;  /* 0x000000ff66ff7812 */ /* 0x000fe8000780c87d */
[----:B------:R-:W-:Y:S02]  /*3810*/  PLOP3.LUT P2, PT, P0, P2, P1, 0x80, 0x0 ;  /* 0x000000000000781c */ /* 0x000fe40000745010 */
[----:B------:R-:W-:Y:S02]  /*3820*/  IADD3 R144, P0, PT, R128, UR14, RZ ;  /* 0x0000000e80907c10 */ /* 0x000fe4000ff1e0ff */
[----:B------:R-:W-:Y:S02]  /*3830*/  ISETP.GE.AND P1, PT, R121, UR30, PT ;  /* 0x0000001e79007c0c */ /* 0x000fe4000bf26270 */
[----:B------:R-:W-:Y:S02]  /*3840*/  IADD3.X R145, PT, PT, R129, UR15, RZ, P0, !PT ;  /* 0x0000000f81917c10 */ /* 0x000fe400087fe4ff */
[----:B------:R-:W-:Y:S01]  /*3850*/  LOP3.LUT P0, RZ, R119, 0x8, RZ, 0xc0, !PT ;  /* 0x0000000877ff7812 */ /* 0x000fe2000780c0ff */
[C---:B------:R-:W5:Y:S01]  /*3860*/  DMMA.8x8x4 R28, R70.reuse, R74, R28 ;  /* 0x0000004a461c723f */ /* 0x040f62000000001c */
[----:B------:R-:W-:Y:S03]  /*3870*/  SEL R130, RZ, 0x1, !P2 ;  /* 0x00000001ff827807 */ /* 0x000fe60005000000 */
[--C-:B------:R-:W-:Y:S01]  /*3880*/  SHF.R.U32.HI R119, RZ, 0x7, R120.reuse ;  /* 0x00000007ff777819 */ /* 0x100fe20000011678 */
[----:B---3--:R-:W-:Y:S01]  /*3890*/  VIADD R129, R122, 0x18 ;  /* 0x000000187a817836 */ /* 0x008fe20000000000 */
[----:B------:R-:W-:Y:S02]  /*38a0*/  SHF.R.U32.HI R120, RZ, 0x8, R120 ;  /* 0x00000008ff787819 */ /* 0x000fe40000011678 */
[----:B------:R-:W-:Y:S02]  /*38b0*/  SEL R132, RZ, 0x200, P1 ;  /* 0x00000200ff847807 */ /* 0x000fe40000800000 */
[----:B------:R-:W-:Y:S02]  /*38c0*/  ISETP.GE.AND P2, PT, R129, UR30, PT ;  /* 0x0000001e81007c0c */ /* 0x000fe4000bf46270 */
[----:B------:R-:W-:Y:S01]  /*38d0*/  LDGSTS.E.LTC128B.64 [R124+0x600], desc[UR34][R144.64], P0 ;  /* 0x00600000907c7fae */ /* 0x000fe200081a1622 */
[----:B------:R-:W-:Y:S03]  /*38e0*/  IADD3 R126, P0, PT, R134, UR8, RZ ;  /* 0x00000008867e7c10 */ /* 0x000fe6000ff1e0ff */
[-C--:B------:R3:W5:Y:S04]  /*38f0*/  DMMA.8x8x4 R32, R70, R72.reuse, R32 ;  /* 0x000000484620723f */ /* 0x0807680000000020 */
[----:B------:R-:W-:Y:S02]  /*3900*/  IADD3.X R125, PT, PT, R135, UR9, RZ, P0, !PT ;  /* 0x00000009877d7c10 */ /* 0x000fe400087fe4ff */
[----:B------:R-:W-:Y:S01]  /*3910*/  LOP3.LUT P0, RZ, R119, 0x8, RZ, 0xc0, !PT ;  /* 0x0000000877ff7812 */ /* 0x000fe2000780c0ff */
[----:B------:R-:W-:Y:S09]  /*3920*/  DEPBAR.LE SB5, 0xc ;  /* 0x0000d3000000791a */ /* 0x000ff20000000000 */
[C---:B----4-:R-:W5:Y:S03]  /*3930*/  DMMA.8x8x4 R36, R80.reuse, R72, R36 ;  /* 0x000000485024723f */ /* 0x050f660000000024 */
[----:B------:R-:W-:Y:S01]  /*3940*/  LDGSTS.E.LTC128B.64 [R123+0x1100], desc[UR34][R134.64+0x100], P0 ;  /* 0x01100100867b7fae */ /* 0x000fe200081a1622 */
[----:B------:R-:W-:Y:S02]  /*3950*/  LOP3.LUT P0, RZ, R120, 0x8, RZ, 0xc0, !PT ;  /* 0x0000000878ff7812 */ /* 0x000fe4000780c0ff */
[----:B------:R-:W-:Y:S10]  /*3960*/  P2R R120, PR, RZ, 0x10 ;  /* 0x00000010ff787803 */ /* 0x000ff40000000000 */
[C---:B------:R-:W5:Y:S01]  /*3970*/  DMMA.8x8x4 R40, R80.reuse, R74, R40 ;  /* 0x0000004a5028723f */ /* 0x040f620000000028 */
[----:B---3--:R3:W-:Y:S02]  /*3980*/  LDGSTS.E.LTC128B.64 [R123+0x1180], desc[UR34][R134.64+0x180], P0 ;  /* 0x01180180867b7fae */ /* 0x0087e400081a1622 */
[-C--:B------:R-:W-:Y:S04]  /*3990*/  ISETP.GT.AND P0, PT, R115, R127.reuse, PT ;  /* 0x0000007f7300720c */ /* 0x080fe80003f04270 */
[----:B------:R-:W-:Y:S01]  /*39a0*/  SEL R143, RZ, 0x1, P0 ;  /* 0x00000001ff8f7807 */ /* 0x000fe20000000000 */
[----:B------:R-:W0:Y:S01]  /*39b0*/  LDGDEPBAR ;  /* 0x00000000000079af */ /* 0x000e220000000000 */
[-C--:B------:R-:W-:Y:S07]  /*39c0*/  ISETP.GT.AND P0, PT, R114, R127.reuse, PT ;  /* 0x0000007f7200720c */ /* 0x080fee0003f04270 */
[C---:B------:R-:W5:Y:S01]  /*39d0*/  DMMA.8x8x4 R44, R80.reuse, R76, R44 ;  /* 0x0000004c502c723f */ /* 0x040f62000000002c */
[----:B------:R-:W-:Y:S02]  /*39e0*/  SEL R141, RZ, 0x1, P0 ;  /* 0x00000001ff8d7807 */ /* 0x000fe40000000000 */
[----:B------:R-:W-:Y:S04]  /*39f0*/  ISETP.GT.AND P0, PT, R113, R127, PT ;  /* 0x0000007f7100720c */ /* 0x000fe80003f04270 */
[----:B------:R-:W-:Y:S02]  /*3a00*/  SEL R133, RZ, 0x1, P0 ;  /* 0x00000001ff857807 */ /* 0x000fe40000000000 */
[-C--:B------:R-:W-:Y:S04]  /*3a10*/  ISETP.GT.AND P0, PT, R116, R129.reuse, PT ;  /* 0x000000817400720c */ /* 0x080fe80003f04270 */
[----:B------:R-:W-:Y:S02]  /*3a20*/  SEL R131, RZ, 0x1, P0 ;  /* 0x00000001ff837807 */ /* 0x000fe40000000000 */
[-C--:B------:R-:W-:Y:S01]  /*3a30*/  ISETP.GT.AND P0, PT, R115, R129.reuse, PT ;  /* 0x000000817300720c */ /* 0x080fe20003f04270 */
[-C--:B------:R-:W5:Y:S01]  /*3a40*/  DMMA.8x8x4 R48, R80, R78.reuse, R48 ;  /* 0x0000004e5030723f */ /* 0x080f620000000030 */
[----:B---3--:R-:W-:Y:S01]  /*3a50*/  SEL R134, RZ, 0x8, P1 ;  /* 0x00000008ff867807 */ /* 0x008fe20000800000 */
[----:B------:R-:W-:Y:S04]  /*3a60*/  DEPBAR.LE SB0, 0x1 ;  /* 0x000080400000791a */ /* 0x000fe80000000000 */
[----:B------:R-:W-:Y:S01]  /*3a70*/  SEL R139, RZ, 0x1, P0 ;  /* 0x00000001ff8b7807 */ /* 0x000fe20000000000 */
[----:B------:R-:W-:Y:S09]  /*3a80*/  DEPBAR.LE SB5, 0xc ;  /* 0x0000d3000000791a */ /* 0x000ff20000000000 */
[C---:B------:R-:W5:Y:S01]  /*3a90*/  DMMA.8x8x4 R52, R82.reuse, R78, R52 ;  /* 0x0000004e5234723f */ /* 0x040f620000000034 */
[----:B------:R-:W-:Y:S03]  /*3aa0*/  BAR.SYNC.DEFER_BLOCKING 0x0 ;  /* 0x0000000000007b1d */ /* 0x000fe60000010000 */
[-C--:B------:R-:W-:Y:S04]  /*3ab0*/  ISETP.GT.AND P0, PT, R114, R129.reuse, PT ;  /* 0x000000817200720c */ /* 0x080fe80003f04270 */
[----:B------:R-:W-:Y:S02]  /*3ac0*/  SEL R137, RZ, 0x1, P0 ;  /* 0x00000001ff897807 */ /* 0x000fe40000000000 */
[----:B------:R-:W-:Y:S04]  /*3ad0*/  ISETP.GT.AND P0, PT, R113, R129, PT ;  /* 0x000000817100720c */ /* 0x000fe80003f04270 */
[----:B------:R-:W-:Y:S02]  /*3ae0*/  SEL R119, RZ, 0x1, P0 ;  /* 0x00000001ff777807 */ /* 0x000fe40000000000 */
[C---:B------:R3:W5:Y:S03]  /*3af0*/  DMMA.8x8x4 R56, R82.reuse, R76, R56 ;  /* 0x0000004c5238723f */ /* 0x0407660000000038 */
[----:B------:R-:W-:Y:S04]  /*3b00*/  ISETP.LT.AND P0, PT, R111, UR16, !P1 ;  /* 0x000000106f007c0c */ /* 0x000fe8000cf01270 */
[----:B------:R-:W-:Y:S01]  /*3b10*/  SEL R135, RZ, 0x1, !P0 ;  /* 0x00000001ff877807 */ /* 0x000fe20004000000 */
[----:B------:R1:W1:Y:S01]  /*3b20*/  LDS.128 R68, [R118+UR33] ;  /* 0x0000002176447984 */ /* 0x0002620008000c00 */
[C---:B------:R-:W-:Y:S04]  /*3b30*/  LOP3.LUT P0, RZ, R102.reuse, 0xff, R143, 0xc8, !PT ;  /* 0x000000ff66ff7812 */ /* 0x040fe8000780c88f */
[----:B------:R-:W-:Y:S03]  /*3b40*/  SEL R124, RZ, 0x2, !P0 ;  /* 0x00000002ff7c7807 */ /* 0x000fe60004000000 */
[C---:B------:R-:W5:Y:S01]  /*3b50*/  DMMA.8x8x4 R60, R82.reuse, R74, R60 ;  /* 0x0000004a523c723f */ /* 0x040f62000000003c */
[----:B---3--:R3:W2:Y:S02]  /*3b60*/  LDS.128 R76, [R3+UR33+0x80] ;  /* 0x00008021034c7984 */ /* 0x0086a40008000c00 */
[C---:B------:R-:W-:Y:S04]  /*3b70*/  LOP3.LUT P0, RZ, R102.reuse, 0xff, R141, 0xc8, !PT ;  /* 0x000000ff66ff7812 */ /* 0x040fe8000780c88d */
[----:B------:R-:W-:Y:S02]  /*3b80*/  SEL R123, RZ, 0x4, !P0 ;  /* 0x00000004ff7b7807 */ /* 0x000fe40004000000 */
[C---:B------:R-:W-:Y:S02]  /*3b90*/  LOP3.LUT P0, RZ, R102.reuse, 0xff, R133, 0xc8, !PT ;  /* 0x000000ff66ff7812 */ /* 0x040fe4000780c885 */
[----:B------:R-:W-:Y:S02]  /*3ba0*/  SEL R133, RZ, 0x100, P1 ;  /* 0x00000100ff857807 */ /* 0x000fe40000800000 */
[----:B------:R-:W-:Y:S02]  /*3bb0*/  SEL R128, RZ, 0x8, !P0 ;  /* 0x00000008ff807807 */ /* 0x000fe40004000000 */
[C---:B------:R-:W-:Y:S01]  /*3bc0*/  LOP3.LUT P0, RZ, R102.reuse, 0xff, R131, 0xc8, !PT ;  /* 0x000000ff66ff7812 */ /* 0x040fe2000780c883 */
[----:B------:R4:W5:Y:S01]  /*3bd0*/  DMMA.8x8x4 R64, R82, R72, R64 ;  /* 0x000000485240723f */ /* 0x0009620000000040 */
[----:B------:R-:W-:Y:S01]  /*3be0*/  SEL R131, RZ, 0x400, P1 ;  /* 0x00000400ff837807 */ /* 0x000fe20000800000 */
[----:B----4-:R3:W2:Y:S02]  /*3bf0*/  LDS.128 R80, [R118+UR33+0x80] ;  /* 0x0000802176507984 */ /* 0x0106a40008000c00 */
[----:B------:R-:W-:Y:S02]  /*3c00*/  SEL R122, RZ, 0x100, !P0 ;  /* 0x00000100ff7a7807 */ /* 0x000fe40004000000 */
[----:B------:R-:W-:Y:S04]  /*3c10*/  ISETP.NE.AND P0, PT, R102, RZ, PT ;  /* 0x000000ff6600720c */ /* 0x000fe80003f05270 */
[----:B------:R3:W2:Y:S01]  /*3c20*/  LDS.128 R72, [R3+UR33] ;  /* 0x0000002103487984 */ /* 0x0006a20008000c00 */
[----:B------:R-:W-:Y:S01]  /*3c30*/  ISETP.LE.OR P0, PT, R127, R115, !P0 ;  /* 0x000000737f00720c */ /* 0x000fe20004703670 */
[----:B------:R-:W-:-:S04]  /*3c40*/  DEPBAR.LE SB5, 0xc ;  /* 0x0000d3000000791a */ /* 0x000fc80000000000 */
[C---:B-1----:R3:W5:Y:S04]  /*3c50*/  DMMA.8x8x4 R4, R94.reuse, R84, R4 ;  /* 0x000000545e04723f */ /* 0x0427680000000004 */
[----:B------:R-:W-:Y:S02]  /*3c60*/  SEL R124, R124, RZ, P0 ;  /* 0x000000ff7c7c7207 */ /* 0x000fe40000000000 */
[----:B------:R-:W-:Y:S02]  /*3c70*/  ISETP.NE.AND P0, PT, R102, RZ, PT ;  /* 0x000000ff6600720c */ /* 0x000fe40003f05270 */
[----:B------:R-:W-:Y:S02]  /*3c80*/  SEL R124, R124, RZ, !P4 ;  /* 0x000000ff7c7c7207 */ /* 0x000fe40006000000 */
[----:B------:R-:W-:Y:S02]  /*3c90*/  ISETP.LE.OR P0, PT, R127, R114, !P0 ;  /* 0x000000727f00720c */ /* 0x000fe40004703670 */
[----:B------:R-:W-:Y:S02]  /*3ca0*/  ISETP.GE.AND P4, PT, R110, UR16, PT ;  /* 0x000000106e007c0c */ /* 0x000fe4000bf86270 */
[----:B------:R-:W-:Y:S02]  /*3cb0*/  SEL R123, R123, RZ, P0 ;  /* 0x000000ff7b7b7207 */ /* 0x000fe40000000000 */
[C---:B------:R3:W5:Y:S03]  /*3cc0*/  DMMA.8x8x4 R8, R94.reuse, R86, R8 ;  /* 0x000000565e08723f */ /* 0x0407660000000008 */
[----:B------:R-:W-:Y:S02]  /*3cd0*/  ISETP.NE.AND P0, PT, R102, RZ, PT ;  /* 0x000000ff6600720c */ /* 0x000fe40003f05270 */
[----:B------:R-:W-:Y:S02]  /*3ce0*/  SEL R123, R123, RZ, !P5 ;  /* 0x000000ff7b7b7207 */ /* 0x000fe40006800000 */
[----:B------:R-:W-:Y:S04]  /*3cf0*/  ISETP.LE.OR P0, PT, R127, R113, !P0 ;  /* 0x000000717f00720c */ /* 0x000fe80004703670 */
[----:B------:R-:W-:Y:S02]  /*3d00*/  SEL R128, R128, RZ, P0 ;  /* 0x000000ff80807207 */ /* 0x000fe40000000000 */
[----:B------:R-:W-:Y:S02]  /*3d10*/  ISETP.NE.AND P0, PT, R102, RZ, PT ;  /* 0x000000ff6600720c */ /* 0x000fe40003f05270 */
[----:B------:R-:W-:Y:S01]  /*3d20*/  SEL R128, R128, RZ, !P6 ;  /* 0x000000ff80807207 */ /* 0x000fe20007000000 */
[C---:B------:R3:W5:Y:S03]  /*3d30*/  DMMA.8x8x4 R12, R94.reuse, R88, R12 ;  /* 0x000000585e0c723f */ /* 0x040766000000000c */
[----:B------:R-:W-:Y:S04]  /*3d40*/  ISETP.LE.OR P0, PT, R129, R116, !P0 ;  /* 0x000000748100720c */ /* 0x000fe80004703670 */
[----:B------:R-:W-:Y:S02]  /*3d50*/  SEL R122, R122, RZ, P0 ;  /* 0x000000ff7a7a7207 */ /* 0x000fe40000000000 */
[----:B------:R-:W-:Y:S02]  /*3d60*/  ISETP.GE.AND P0, PT, R127, UR30, PT ;  /* 0x0000001e7f007c0c */ /* 0x000fe4000bf06270 */
[----:B------:R-:W-:Y:S02]  /*3d70*/  SEL R122, R122, RZ, !P3 ;  /* 0x000000ff7a7a7207 */ /* 0x000fe40005800000 */
[----:B------:R-:W-:Y:S02]  /*3d80*/  SEL R124, R124, RZ, !P0 ;  /* 0x000000ff7c7c7207 */ /* 0x000fe40004000000 */
[----:B------:R-:W-:Y:S01]  /*3d90*/  SEL R123, R123, RZ, !P0 ;  /* 0x000000ff7b7b7207 */ /* 0x000fe20004000000 */
[-C--:B------:R3:W5:Y:S04]  /*3da0*/  DMMA.8x8x4 R16, R94, R90.reuse, R16 ;  /* 0x0000005a5e10723f */ /* 0x0807680000000010 */
[----:B------:R-:W-:Y:S02]  /*3db0*/  SEL R128, R128, RZ, !P0 ;  /* 0x000000ff80807207 */ /* 0x000fe40004000000 */
[----:B------:R-:W-:Y:S02]  /*3dc0*/  IADD3 R123, PT, PT, R123, R124, R130 ;  /* 0x0000007c7b7b7210 */ /* 0x000fe40007ffe082 */
[----:B------:R-:W-:Y:S02]  /*3dd0*/  SEL R122, R122, RZ, !P2 ;  /* 0x000000ff7a7a7207 */ /* 0x000fe40005000000 */
[----:B------:R-:W-:Y:S01]  /*3de0*/  ISETP.GE.AND P0, PT, R109, UR16, PT ;  /* 0x000000106d007c0c */ /* 0x000fe2000bf06270 */
[----:B------:R-:W-:Y:S05]  /*3df0*/  DEPBAR.LE SB5, 0xc ;  /* 0x0000d3000000791a */ /* 0x000fea0000000000 */
[C---:B------:R3:W5:Y:S01]  /*3e00*/  DMMA.8x8x4 R20, R92.reuse, R90, R20 ;  /* 0x0000005a5c14723f */ /* 0x0407620000000014 */
[----:B------:R-:W-:Y:S03]  /*3e10*/  SEL R124, RZ, 0x2, P1 ;  /* 0x00000002ff7c7807 */ /* 0x000fe60000800000 */
[----:B------:R-:W-:Y:S02]  /*3e20*/  IADD3 R128, PT, PT, R122, R128, R123 ;  /* 0x000000807a807210 */ /* 0x000fe40007ffe07b */
[----:B------:R-:W-:Y:S02]  /*3e30*/  SEL R122, RZ, 0x4, P1 ;  /* 0x00000004ff7a7807 */ /* 0x000fe40000800000 */
[----:B------:R-:W-:Y:S02]  /*3e40*/  SEL R124, R124, RZ, !P4 ;  /* 0x000000ff7c7c7207 */ /* 0x000fe40006000000 */
[----:B------:R-:W-:Y:S02]  /*3e50*/  SEL R122, R122, RZ, !P0 ;  /* 0x000000ff7a7a7207 */ /* 0x000fe40004000000 */
[----:B------:R-:W-:Y:S02]  /*3e60*/  ISETP.NE.AND P4, PT, R120, RZ, PT ;  /* 0x000000ff7800720c */ /* 0x000fe40003f85270 */
[----:B------:R-:W-:Y:S02]  /*3e70*/  IADD3 R135, PT, PT, R122, R124, R135 ;  /* 0x0000007c7a877210 */ /* 0x000fe40007ffe087 */
[C---:B------:R3:W5:Y:S01]  /*3e80*/  DMMA.8x8x4 R24, R92.reuse, R88, R24 ;  /* 0x000000585c18723f */ /* 0x0407620000000018 */
[----:B------:R-:W-:Y:S02]  /*3e90*/  SEL R130, RZ, 0x800, P1 ;  /* 0x00000800ff827807 */ /* 0x000fe40000800000 */
[----:B------:R-:W-:Y:S02]  /*3ea0*/  ISETP.NE.AND P1, PT, R102, RZ, PT ;  /* 0x000000ff6600720c */ /* 0x000fe40003f25270 */
[----:B------:R-:W-:Y:S04]  /*3eb0*/  IADD3 R124, P0, PT, R144, UR10, RZ ;  /* 0x0000000a907c7c10 */ /* 0x000fe8000ff1e0ff */
[----:B------:R-:W-:Y:S02]  /*3ec0*/  IADD3.X R123, PT, PT, R145, UR11, RZ, P0, !PT ;  /* 0x0000000b917b7c10 */ /* 0x000fe400087fe4ff */
[C---:B------:R-:W-:Y:S04]  /*3ed0*/  LOP3.LUT P0, RZ, R102.reuse, 0xff, R139, 0xc8, !PT ;  /* 0x000000ff66ff7812 */ /* 0x040fe8000780c88b */
[----:B------:R-:W-:Y:S01]  /*3ee0*/  SEL R122, RZ, 0x200, !P0 ;  /* 0x00000200ff7a7807 */ /* 0x000fe20004000000 */
[C---:B------:R3:W5:Y:S03]  /*3ef0*/  DMMA.8x8x4 R28, R92.reuse, R86, R28 ;  /* 0x000000565c1c723f */ /* 0x040766000000001c */
[C---:B------:R-:W-:Y:S04]  /*3f00*/  LOP3.LUT P0, RZ, R102.reuse, 0xff, R137, 0xc8, !PT ;  /* 0x000000ff66ff7812 */ /* 0x040fe8000780c889 */
[----:B------:R-:W-:Y:S02]  /*3f10*/  SEL R120, RZ, 0x400, !P0 ;  /* 0x00000400ff787807 */ /* 0x000fe40004000000 */
[----:B------:R-:W-:Y:S04]  /*3f20*/  LOP3.LUT P0, RZ, R102, 0xff, R119, 0xc8, !PT ;  /* 0x000000ff66ff7812 */ /* 0x000fe8000780c877 */
[----:B------:R-:W-:Y:S02]  /*3f30*/  SEL R119, RZ, 0x800, !P0 ;  /* 0x00000800ff777807 */ /* 0x000fe40004000000 */
[C---:B------:R-:W-:Y:S01]  /*3f40*/  ISETP.LE.OR P0, PT, R129.reuse, R115, !P1 ;  /* 0x000000738100720c */ /* 0x040fe20004f03670 */
[-C--:B------:R3:W5:Y:S04]  /*3f50*/  DMMA.8x8x4 R32, R92, R84.reuse, R32 ;  /* 0x000000545c20723f */ /* 0x0807680000000020 */
[----:B------:R-:W-:Y:S02]  /*3f60*/  SEL R122, R122, RZ, P0 ;  /* 0x000000ff7a7a7207 */ /* 0x000fe40000000000 */
[C---:B------:R-:W-:Y:S02]  /*3f70*/  ISETP.LE.OR P0, PT, R129.reuse, R114, !P1 ;  /* 0x000000728100720c */ /* 0x040fe40004f03670 */
[----:B------:R-:W-:Y:S02]  /*3f80*/  SEL R122, R122, RZ, !P4 ;  /* 0x000000ff7a7a7207 */ /* 0x000fe40006000000 */
[----:B------:R-:W-:Y:S01]  /*3f90*/  SEL R120, R120, RZ, P0 ;  /* 0x000000ff78787207 */ /* 0x000fe20000000000 */
[----:B------:R-:W-:Y:S05]  /*3fa0*/  DEPBAR.LE SB5, 0xc ;  /* 0x0000d3000000791a */ /* 0x000fea0000000000 */
[C---:B--2---:R3:W5:Y:S04]  /*3fb0*/  DMMA.8x8x4 R36, R98.reuse, R84, R36 ;  /* 0x000000546224723f */ /* 0x0447680000000024 */
[----:B------:R-:W-:Y:S02]  /*3fc0*/  ISETP.LE.OR P0, PT, R129, R113, !P1 ;  /* 0x000000718100720c */ /* 0x000fe40004f03670 */
[----:B------:R-:W-:Y:S02]  /*3fd0*/  ISETP.GE.AND P1, PT, R108, UR16, PT ;  /* 0x000000106c007c0c */ /* 0x000fe4000bf26270 */
[----:B------:R-:W-:Y:S02]  /*3fe0*/  SEL R119, R119, RZ, P0 ;  /* 0x000000ff77777207 */ /* 0x000fe40000000000 */
[----:B------:R-:W-:Y:S02]  /*3ff0*/  ISETP.GE.AND P0, PT, R107, UR16, PT ;  /* 0x000000106b007c0c */ /* 0x000fe4000bf06270 */
[----:B------:R-:W-:Y:S02]  /*4000*/  SEL R134, R134, RZ, !P1 ;  /* 0x000000ff86867207 */ /* 0x000fe40004800000 */
[----:B------:R-:W-:Y:S02]  /*4010*/  ISETP.GE.AND P1, PT, R106, UR16, PT ;  /* 0x000000106a007c0c */ /* 0x000fe4000bf26270 */
[C---:B------:R3:W5:Y:S04]  /*4020*/  DMMA.8x8x4 R40, R98.reuse, R86, R40 ;  /* 0x000000566228723f */ /* 0x0407680000000028 */
[----:B------:R-:W-:Y:S02]  /*4030*/  SEL R133, R133, RZ, !P0 ;  /* 0x000000ff85857207 */ /* 0x000fe40004000000 */
[----:B------:R-:W-:Y:S02]  /*4040*/  SEL R120, R120, RZ, !P5 ;  /* 0x000000ff78787207 */ /* 0x000fe40006800000 */
[----:B------:R-:W-:Y:S02]  /*4050*/  ISETP.GE.AND P0, PT, R105, UR16, PT ;  /* 0x0000001069007c0c */ /* 0x000fe4000bf06270 */
[----:B------:R-:W-:Y:S02]  /*4060*/  SEL R132, R132, RZ, !P1 ;  /* 0x000000ff84847207 */ /* 0x000fe40004800000 */
[----:B------:R-:W-:Y:S02]  /*4070*/  SEL R119, R119, RZ, !P6 ;  /* 0x000000ff77777207 */ /* 0x000fe40007000000 */
[----:B------:R-:W-:Y:S01]  /*4080*/  SEL R129, R122, RZ, !P2 ;  /* 0x000000ff7a817207 */ /* 0x000fe20005000000 */
[----:B------:R-:W-:Y:S01]  /*4090*/  IMAD.MOV.U32 R122, RZ, RZ, R127 ;  /* 0x000000ffff7a7224 */ /* 0x000fe200078e007f */
[C---:B------:R3:W5:Y:S03]  /*40a0*/  DMMA.8x8x4 R44, R98.reuse, R88, R44 ;  /* 0x00000058622c723f */ /* 0x040766000000002c */
[----:B------:R-:W-:Y:S02]  /*40b0*/  ISETP.GE.AND P1, PT, R104, UR16, PT ;  /* 0x0000001068007c0c */ /* 0x000fe4000bf26270 */
[----:B------:R-:W-:Y:S02]  /*40c0*/  SEL R120, R120, RZ, !P2 ;  /* 0x000000ff78787207 */ /* 0x000fe40005000000 */
[----:B------:R-:W-:Y:S02]  /*40d0*/  IADD3 R133, PT, PT, R133, R134, R135 ;  /* 0x0000008685857210 */ /* 0x000fe40007ffe087 */
[----:B------:R-:W-:Y:S02]  /*40e0*/  SEL R131, R131, RZ, !P0 ;  /* 0x000000ff83837207 */ /* 0x000fe40004000000 */
[----:B------:R-:W-:Y:S02]  /*40f0*/  SEL R119, R119, RZ, !P2 ;  /* 0x000000ff77777207 */ /* 0x000fe40005000000 */
[----:B------:R-:W-:Y:S02]  /*4100*/  IADD3 R120, PT, PT, R120, R129, R128 ;  /* 0x0000008178787210 */ /* 0x000fe40007ffe080 */
[----:B------:R-:W-:Y:S01]  /*4110*/  IADD3 R131, PT, PT, R131, R132, R133 ;  /* 0x0000008483837210 */ /* 0x000fe20007ffe085 */
[-C--:B------:R3:W5:Y:S01]  /*4120*/  DMMA.8x8x4 R48, R98, R90.reuse, R48 ;  /* 0x0000005a6230723f */ /* 0x0807620000000030 */
[----:B------:R-:W-:Y:S03]  /*4130*/  ISETP.NE.AND P0, PT, RZ, UR4, PT ;  /* 0x00000004ff007c0c */ /* 0x000fe6000bf05270 */
[----:B------:R-:W-:Y:S01]  /*4140*/  SEL R130, R130, RZ, !P1 ;  /* 0x000000ff82827207 */ /* 0x000fe20004800000 */
[----:B------:R-:W-:Y:S04]  /*4150*/  IMAD.IADD R120, R120, 0x1, R119 ;  /* 0x0000000178787824 */ /* 0x000fe800078e0277 */
[----:B------:R-:W-:Y:S01]  /*4160*/  IMAD.IADD R130, R131, 0x1, R130 ;  /* 0x0000000183827824 */ /* 0x000fe200078e0282 */
[----:B------:R-:W-:Y:S01]  /*4170*/  SEL R120, R120, RZ, P0 ;  /* 0x000000ff78787207 */ /* 0x000fe20000000000 */
[----:B------:R-:W-:Y:S05]  /*4180*/  DEPBAR.LE SB5, 0xc ;  /* 0x0000d3000000791a */ /* 0x000fea0000000000 */
[C---:B------:R3:W5:Y:S04]  /*4190*/  DMMA.8x8x4 R52, R96.reuse, R90, R52 ;  /* 0x0000005a6034723f */ /* 0x0407680000000034 */
[----:B------:R-:W-:Y:S11]  /*41a0*/  SEL R119, R130, RZ, P0 ;  /* 0x000000ff82777207 */ /* 0x000ff60000000000 */
[----:B------:R-:W-:Y:S01]  /*41b0*/  @!UPT UIADD3 URZ, UPT, UPT, URZ, URZ, URZ ;  /* 0x000000fffffff290 */ /* 0x000fe2000fffe0ff */
[C---:B------:R3:W5:Y:S11]  /*41c0*/  DMMA.8x8x4 R56, R96.reuse, R88, R56 ;  /* 0x000000586038723f */ /* 0x0407760000000038 */
[----:B------:R-:W-:Y:S05]  /*41d0*/  @!UPT UIADD3 URZ, UPT, UPT, URZ, URZ, URZ ;  /* 0x000000fffffff290 */ /* 0x000fea000fffe0ff */
[C---:B------:R3:W5:Y:S11]  /*41e0*/  DMMA.8x8x4 R60, R96.reuse, R86, R60 ;  /* 0x00000056603c723f */ /* 0x040776000000003c */
[----:B------:R-:W-:Y:S05]  /*41f0*/  @!UPT UIADD3 URZ, UPT, UPT, URZ, URZ, URZ ;  /* 0x000000fffffff290 */ /* 0x000fea000fffe0ff */
[----:B------:R3:W5:Y:S01]  /*4200*/  DMMA.8x8x4 R64, R96, R84, R64 ;  /* 0x000000546040723f */ /* 0x0007620000000040 */
[----:B------:R-:W-:Y:S03]  /*4210*/  @!UPT UIADD3 URZ, UPT, UPT, URZ, URZ, URZ ;  /* 0x000000fffffff290 */ /* 0x000fe6000fffe0ff */
[----:B------:R-:W-:Y:S11]  /*4220*/  BRA.U UP0, `(.L_x_4) ;  /* 0xffffffe900d87547 */ /* 0x000ff6000b83ffff */
.L_x_3:
[----:B------:R-:W0:Y:S01]  /*4230*/  LDGDEPBAR ;  /* 0x00000000000079af */ /* 0x000e220000000000 */
[----:B------:R-:W1:Y:S03]  /*4240*/  LDCU.64 UR4, c[0x0][0x450] ;  /* 0x00008a00ff0477ac */ /* 0x000e660008000a00 */
[----:B------:R-:W0:Y:S01]  /*4250*/  LDGDEPBAR ;  /* 0x00000000000079af */ /* 0x000e220000000000 */
[----:B-1----:R-:W-:-:S04]  /*4260*/  UISETP.NE.U32.AND UP0, UPT, UR4, URZ, UPT ;  /* 0x000000ff0400728c */ /* 0x002fc8000bf05070 */
[----:B------:R-:W-:Y:S01]  /*4270*/  UISETP.NE.AND.EX UP0, UPT, UR5, URZ, UPT, UP0 ;  /* 0x000000ff0500728c */ /* 0x000fe2000bf05300 */
[----:B------:R-:W-:-:S04]  /*4280*/  DEPBAR.LE SB0, 0x0 ;  /* 0x000080000000791a */ /* 0x000fc80000000000 */
[----:B------:R-:W-:Y:S06]  /*4290*/  BAR.SYNC.DEFER_BLOCKING 0x0 ;  /* 0x0000000000007b1d */ /* 0x000fec0000010000 */
[----:B------:R-:W-:Y:S05]  /*42a0*/  BRA.U !UP0, `(.L_x_5) ;  /* 0x00000001081c7547 */ /* 0x000fea000b800000 */
[----:B---3--:R-:W1:Y:S02]  /*42b0*/  LDC.64 R98, c[0x0][0x450] ;  /* 0x00011400ff627b82 */ /* 0x008e640000000a00 */
[----:B-1----:R-:W2:Y:S02]  /*42c0*/  LDG.E.64 R98, desc[UR34][R98.64] ;  /* 0x0000002262627981 */ /* 0x002ea4000c1e1b00 */
[----:B--2---:R-:W-:-:S04]  /*42d0*/  ISETP.NE.U32.AND P0, PT, R98, RZ, PT ;  /* 0x000000ff6200720c */ /* 0x004fc80003f05070 */
[----:B------:R-:W-:-:S13]  /*42e0*/  ISETP.NE.AND.EX P0, PT, R99, RZ, PT, P0 ;  /* 0x000000ff6300720c */ /* 0x000fda0003f05300 */
[----:B------:R-:W-:Y:S05]  /*42f0*/  @!P0 BRA `(.L_x_5) ;  /* 0x0000000000088947 */ /* 0x000fea0003800000 */
[----:B------:R-:W4:Y:S01]  /*4300*/  LD.E.64 R98, desc[UR34][R98.64] ;  /* 0x0000002262627980 */ /* 0x000f22000c101b00 */
[----:B------:R-:W-:Y:S05]  /*4310*/  BRA `(.L_x_6) ;  /* 0x0000000000287947 */ /* 0x000fea0003800000 */
.L_x_5:
[----:B------:R-:W1:Y:S02]  /*4320*/  LDCU.64 UR4, c[0x0][0x440] ;  /* 0x00008800ff0477ac */ /* 0x000e640008000a00 */
[----:B-1----:R-:W-:-:S04]  /*4330*/  UISETP.NE.U32.AND UP0, UPT, UR4, URZ, UPT ;  /* 0x000000ff0400728c */ /* 0x002fc8000bf05070 */
[----:B------:R-:W-:-:S09]  /*4340*/  UISETP.NE.AND.EX UP0, UPT, UR5, URZ, UPT, UP0 ;  /* 0x000000ff0500728c */ /* 0x000fd2000bf05300 */
[----:B------:R-:W-:Y:S05]  /*4350*/  BRA.U !UP0, `(.L_x_7) ;  /* 0x00000001080c7547 */ /* 0x000fea000b800000 */
[----:B---3--:R-:W1:Y:S02]  /*4360*/  LDC.64 R98, c[0x0][0x440] ;  /* 0x00011000ff627b82 */ /* 0x008e640000000a00 */
[----:B-1----:R-:W4:Y:S01]  /*4370*/  LDG.E.64 R98, desc[UR34][R98.64] ;  /* 0x0000002262627981 */ /* 0x002f22000c1e1b00 */
[----:B------:R-:W-:Y:S05]  /*4380*/  BRA `(.L_x_6) ;  /* 0x00000000000c7947 */ /* 0x000fea0003800000 */
.L_x_7:
[----:B------:R-:W3:Y:S02]  /*4390*/  LDCU.64 UR4, c[0x0][0x430] ;  /* 0x00008600ff0477ac */ /* 0x000ee40008000a00 */
[----:B---3--:R-:W-:Y:S02]  /*43a0*/  MOV R98, UR4 ;  /* 0x0000000400627c02 */ /* 0x008fe40008000f00 */
[----:B------:R-:W-:-:S07]  /*43b0*/  MOV R99, UR5 ;  /* 0x0000000500637c02 */ /* 0x000fce0008000f00 */
.L_x_6:
[----:B------:R-:W1:Y:S02]  /*43c0*/  LDCU.64 UR4, c[0x0][0x458] ;  /* 0x00008b00ff0477ac */ /* 0x000e640008000a00 */
[----:B-1----:R-:W-:-:S04]  /*43d0*/  UISETP.NE.U32.AND UP0, UPT, UR4, URZ, UPT ;  /* 0x000000ff0400728c */ /* 0x002fc8000bf05070 */
[----:B------:R-:W-:-:S09]  /*43e0*/  UISETP.NE.AND.EX UP0, UPT, UR5, URZ, UPT, UP0 ;  /* 0x000000ff0500728c */ /* 0x000fd2000bf05300 */
[----:B------:R-:W-:Y:S05]  /*43f0*/  BRA.U !UP0, `(.L_x_8) ;  /* 0x00000001081c7547 */ /* 0x000fea000b800000 */
[----:B------:R-:W1:Y:S02]  /*4400*/  LDC.64 R96, c[0x0][0x458] ;  /* 0x00011600ff607b82 */ /* 0x000e640000000a00 */
[----:B-1----:R-:W2:Y:S02]  /*4410*/  LDG.E.64 R96, desc[UR34][R96.64] ;  /* 0x0000002260607981 */ /* 0x002ea4000c1e1b00 */
[----:B--2---:R-:W-:-:S04]  /*4420*/  ISETP.NE.U32.AND P0, PT, R96, RZ, PT ;  /* 0x000000ff6000720c */ /* 0x004fc80003f05070 */
[----:B------:R-:W-:-:S13]  /*4430*/  ISETP.NE.AND.EX P0, PT, R97, RZ, PT, P0 ;  /* 0x000000ff6100720c */ /* 0x000fda0003f05300 */
[----:B------:R-:W-:Y:S05]  /*4440*/  @!P0 BRA `(.L_x_8) ;  /* 0x0000000000088947 */ /* 0x000fea0003800000 */
[----:B------:R-:W4:Y:S01]  /*4450*/  LD.E.64 R96, desc[UR34][R96.64] ;  /* 0x0000002260607980 */ /* 0x000f22000c101b00 */
[----:B------:R-:W-:Y:S05]  /*4460*/  BRA `(.L_x_9) ;  /* 0x0000000000287947 */ /* 0x000fea0003800000 */
.L_x_8:
[----:B------:R-:W1:Y:S02]  /*4470*/  LDCU.64 UR4, c[0x0][0x448] ;  /* 0x00008900ff0477ac */ /* 0x000e640008000a00 */
[----:B-1----:R-:W-:-:S04]  /*4480*/  UISETP.NE.U32.AND UP0, UPT, UR4, URZ, UPT ;  /* 0x000000ff0400728c */ /* 0x002fc8000bf05070 */
[----:B------:R-:W-:-:S09]  /*4490*/  UISETP.NE.AND.EX UP0, UPT, UR5, URZ, UPT, UP0 ;  /* 0x000000ff0500728c */ /* 0x000fd2000bf05300 */
[----:B------:R-:W-:Y:S05]  /*44a0*/  BRA.U !UP0, `(.L_x_10) ;  /* 0x00000001080c7547 */ /* 0x000fea000b800000 */
[----:B------:R-:W1:Y:S02]  /*44b0*/  LDC.64 R96, c[0x0][0x448] ;  /* 0x00011200ff607b82 */ /* 0x000e640000000a00 */
[----:B-1----:R-:W4:Y:S01]  /*44c0*/  LDG.E.64 R96, desc[UR34][R96.64] ;  /* 0x0000002260607981 */ /* 0x002f22000c1e1b00 */
[----:B------:R-:W-:Y:S05]  /*44d0*/  BRA `(.L_x_9) ;  /* 0x00000000000c7947 */ /* 0x000fea0003800000 */
.L_x_10:
[----:B------:R-:W1:Y:S02]  /*44e0*/  LDCU.64 UR4, c[0x0][0x438] ;  /* 0x00008700ff0477ac */ /* 0x000e640008000a00 */
[----:B-1----:R-:W-:Y:S02]  /*44f0*/  MOV R96, UR4 ;  /* 0x0000000400607c02 */ /* 0x002fe40008000f00 */
[----:B------:R-:W-:-:S07]  /*4500*/  MOV R97, UR5 ;  /* 0x0000000500617c02 */ /* 0x000fce0008000f00 */
.L_x_9:
[----:B------:R-:W1:Y:S01]  /*4510*/  S2R R0, SR_TID.X ;  /* 0x0000000000007919 */ /* 0x000e620000002100 */
[----:B------:R-:W2:Y:S01]  /*4520*/  LDCU.64 UR4, c[0x0][0x480] ;  /* 0x00009000ff0477ac */ /* 0x000ea20008000a00 */
[----:B------:R-:W-:Y:S01]  /*4530*/  MOV R70, 0xffffffff ;  /* 0xffffffff00467802 */ /* 0x000fe20000000f00 */
[----:B------:R-:W3:Y:S01]  /*4540*/  LDCU.64 UR6, c[0x0][0x4a0] ;  /* 0x00009400ff0677ac */ /* 0x000ee20008000a00 */
[----:B------:R-:W-:Y:S02]  /*4550*/  UISETP.GT.AND UP0, UPT, UR18, 0x1, UPT ;  /* 0x000000011200788c */ /* 0x000fe4000bf04270 */
[----:B------:R-:W-:Y:S01]  /*4560*/  UIMAD UR8, UR31, UR19, UR32 ;  /* 0x000000131f0872a4 */ /* 0x000fe2000f8e0220 */
[----:B--2---:R-:W-:Y:S02]  /*4570*/  MOV R2, UR4 ;  /* 0x0000000400027c02 */ /* 0x004fe40008000f00 */
[----:B------:R-:W-:Y:S01]  /*4580*/  MOV R3, UR5 ;  /* 0x0000000500037c02 */ /* 0x000fe20008000f00 */
[----:B---3--:R-:W-:-:S03]  /*4590*/  UIMAD.WIDE UR8, UR8, 0x4, UR6 ;  /* 0x00000004080878a5 */ /* 0x008fc6000f8e0206 */
[----:B------:R-:W-:Y:S09]  /*45a0*/  BRA.U UP0, `(.L_x_11) ;  /* 0x0000000100687547 */ /* 0x000ff2000b800000 */
[----:B------:R-:W-:-:S04]  /*45b0*/  UISETP.LT.U32.AND UP0, UPT, UR18, 0x2, UPT ;  /* 0x000000021200788c */ /* 0x000fc8000bf01070 */
[----:B------:R-:W-:-:S04]  /*45c0*/  USEL UR4, UR18, 0x2, UP0 ;  /* 0x0000000212047887 */ /* 0x000fc80008000000 */
[----:B------:R-:W-:-:S12]  /*45d0*/  USHF.L.U32 UR4, UR4, 0x2, URZ ;  /* 0x0000000204047899 */ /* 0x000fd800080006ff */
[----:B------:R-:W2:Y:S02]  /*45e0*/  LDCU UR4, c[0x2][UR4] ;  /* 0x00800000040477ac */ /* 0x000ea40008000800 */
[----:B--2---:R-:W-:-:S10]  /*45f0*/  USHF.R.S32.HI UR5, URZ, 0x1f, UR4 ;  /* 0x0000001fff057899 */ /* 0x004fd40008011404 */
.L_x_20:
[----:B------:R-:W-:Y:S05]  /*4600*/  BRXU UR4 -0x4610                                                  (*"BRANCH_TARGETS .L_x_21,.L_x_22,.L_x_12"*) ;  /* 0xffffffb8047c7958 */ /* 0x000fea000b83ffff */
.L_x_22:
[----:B------:R-:W2:Y:S08]  /*4610*/  LDC.64 R68, c[0x0][0x498] ;  /* 0x00012600ff447b82 */ /* 0x000eb00000000a00 */
[----:B------:R-:W3:Y:S01]  /*4620*/  LDC.64 R2, c[0x0][0x480] ;  /* 0x00012000ff027b82 */ /* 0x000ee20000000a00 */
[----:B--2---:R-:W-:-:S04]  /*4630*/  IMAD.WIDE.U32 R72, R68, UR20, RZ ;  /* 0x0000001444487c25 */ /* 0x004fc8000f8e00ff */
[----:B------:R-:W-:Y:S01]  /*4640*/  IMAD R68, R69, UR20, R73 ;  /* 0x0000001445447c24 */ /* 0x000fe2000f8e0249 */
[----:B---3--:R-:W-:-:S04]  /*4650*/  LEA R2, P0, R72, R2, 0x3 ;  /* 0x0000000248027211 */ /* 0x008fc800078018ff */
[----:B------:R-:W-:Y:S01]  /*4660*/  LEA.HI.X R3, R72, R3, R68, 0x3, P0 ;  /* 0x0000000348037211 */ /* 0x000fe200000f1c44 */
[----:B------:R-:W-:Y:S08]  /*4670*/  BRA `(.L_x_12) ;  /* 0x0000000000807947 */ /* 0x000ff00003800000 */
.L_x_21:
[----:B------:R-:W2:Y:S02]  /*4680*/  LDCU UR4, c[0x0][0x394] ;  /* 0x00007280ff0477ac */ /* 0x000ea40008000800 */
[----:B--2---:R-:W-:-:S09]  /*4690*/  UISETP.GE.AND UP0, UPT, UR4, 0x2, UPT ;  /* 0x000000020400788c */ /* 0x004fd2000bf06270 */
[----:B------:R-:W-:Y:S05]  /*46a0*/  BRA.U !UP0, `(.L_x_12) ;  /* 0x0000000108747547 */ /* 0x000fea000b800000 */
[----:B-1----:R-:W-:Y:S01]  /*46b0*/  ISETP.NE.AND P0, PT, R0, RZ, PT ;  /* 0x000000ff0000720c */ /* 0x002fe20003f05270 */
[----:B------:R-:W-:Y:S02]  /*46c0*/  IMAD.MOV.U32 R70, RZ, RZ, -0x1 ;  /* 0xffffffffff467424 */ /* 0x000fe400078e00ff */
[----:B------:R-:W-:Y:S02]  /*46d0*/  IMAD.U32 R68, RZ, RZ, UR8 ;  /* 0x00000008ff447e24 */ /* 0x000fe4000f8e00ff */
[----:B------:R-:W-:-:S08]  /*46e0*/  IMAD.U32 R69, RZ, RZ, UR9 ;  /* 0x00000009ff457e24 */ /* 0x000fd0000f8e00ff */
[----:B------:R2:W3:Y:S04]  /*46f0*/  @!P0 LDG.E.STRONG.GPU R70, desc[UR34][R68.64] ;  /* 0x0000002244468981 */ /* 0x0004e8000c1ef900 */
[----:B---3--:R-:W-:Y:S01]  /*4700*/  @!P0 CCTL.IVALL ;  /* 0x00000000ff00898f */ /* 0x008fe20002000000 */
[----:B------:R-:W-:-:S04]  /*4710*/  ISETP.NE.AND P0, PT, RZ, UR20, PT ;  /* 0x00000014ff007c0c */ /* 0x000fc8000bf05270 */
[----:B----4-:R-:W-:Y:S02]  /*4720*/  FSEL R96, R96, RZ, !P0 ;  /* 0x000000ff60607208 */ /* 0x010fe40004000000 */
[----:B------:R-:W-:Y:S01]  /*4730*/  FSEL R97, R97, 1.875, !P0 ;  /* 0x3ff0000061617808 */ /* 0x000fe20004000000 */
[----:B------:R-:W-:Y:S06]  /*4740*/  BRA `(.L_x_12) ;  /* 0x00000000004c7947 */ /* 0x000fec0003800000 */
.L_x_11:
[----:B------:R-:W-:Y:S01]  /*4750*/  IMAD.MOV.U32 R69, RZ, RZ, -0x2 ;  /* 0xfffffffeff457424 */ /* 0x000fe200078e00ff */
[----:B------:R-:W-:-:S04]  /*4760*/  MOV R68, UR18 ;  /* 0x0000001200447c02 */ /* 0x000fc80008000f00 */
[----:B------:R-:W-:-:S05]  /*4770*/  VIADDMNMX.U32 R68, R69, R68, 0x2, PT ;  /* 0x0000000245447446 */ /* 0x000fca0003800044 */
[----:B------:R-:W-:-:S04]  /*4780*/  IMAD.SHL.U32 R68, R68, 0x4, RZ ;  /* 0x0000000444447824 */ /* 0x000fc800078e00ff */
[----:B------:R-:W2:Y:S02]  /*4790*/  LDC R72, c[0x2][R68+0xc] ;  /* 0x0080030044487b82 */ /* 0x000ea40000000800 */
[----:B--2---:R-:W-:-:S04]  /*47a0*/  SHF.R.S32.HI R73, RZ, 0x1f, R72 ;  /* 0x0000001fff497819 */ /* 0x004fc80000011448 */
.L_x_24:
[----:B------:R-:W-:Y:S05]  /*47b0*/  BRX R72 -0x47c0                                                   (*"BRANCH_TARGETS .L_x_25,.L_x_26,.L_x_12"*) ;  /* 0xffffffb848107949 */ /* 0x000fea000383ffff */
.L_x_26:
[----:B------:R-:W2:Y:S02]  /*47c0*/  LDCU.64 UR4, c[0x0][0x480] ;  /* 0x00009000ff0477ac */ /* 0x000ea40008000a00 */
[----:B--2---:R-:W-:-:S06]  /*47d0*/  UIMAD.WIDE.U32 UR4, UR20, 0x8, UR4 ;  /* 0x00000008140478a5 */ /* 0x004fcc000f8e0004 */
[----:B------:R-:W-:Y:S02]  /*47e0*/  MOV R2, UR4 ;  /* 0x0000000400027c02 */ /* 0x000fe40008000f00 */
[----:B------:R-:W-:-:S06]  /*47f0*/  MOV R3, UR5 ;  /* 0x0000000500037c02 */ /* 0x000fcc0008000f00 */
[----:B------:R-:W4:Y:S01]  /*4800*/  LDG.E.64 R2, desc[UR34][R2.64] ;  /* 0x0000002202027981 */ /* 0x000f22000c1e1b00 */
[----:B------:R-:W-:Y:S05]  /*4810*/  BRA `(.L_x_12) ;  /* 0x0000000000187947 */ /* 0x000fea0003800000 */
.L_x_25:
[----:B------:R-:W2:Y:S08]  /*4820*/  LDC.64 R68, c[0x0][0x498] ;  /* 0x00012600ff447b82 */ /* 0x000eb00000000a00 */
[----:B------:R-:W3:Y:S01]  /*4830*/  LDC.64 R2, c[0x0][0x480] ;  /* 0x00012000ff027b82 */ /* 0x000ee20000000a00 */
[----:B--2---:R-:W-:-:S04]  /*4840*/  IMAD.WIDE.U32 R72, R68, UR20, RZ ;  /* 0x0000001444487c25 */ /* 0x004fc8000f8e00ff */
[----:B------:R-:W-:Y:S01]  /*4850*/  IMAD R68, R69, UR20, R73 ;  /* 0x0000001445447c24 */ /* 0x000fe2000f8e0249 */
[----:B---3--:R-:W-:-:S04]  /*4860*/  LEA R2, P0, R72, R2, 0x3 ;  /* 0x0000000248027211 */ /* 0x008fc800078018ff */
[----:B------:R-:W-:-:S09]  /*4870*/  LEA.HI.X R3, R72, R3, R68, 0x3, P0 ;  /* 0x0000000348037211 */ /* 0x000fd200000f1c44 */
.L_x_12:
[----:B--2---:R-:W2:Y:S01]  /*4880*/  LDC R68, c[0x0][0x394] ;  /* 0x0000e500ff447b82 */ /* 0x004ea20000000800 */
[----:B------:R-:W3:Y:S01]  /*4890*/  LDCU.64 UR4, c[0x0][0x3f0] ;  /* 0x00007e00ff0477ac */ /* 0x000ee20008000a00 */
[--C-:B-1----:R-:W-:Y:S01]  /*48a0*/  SHF.R.U32.HI R76, RZ, 0x1, R0.reuse ;  /* 0x00000001ff4c7819 */ /* 0x102fe20000011600 */
[----:B------:R-:W-:Y:S01]  /*48b0*/  IMAD.U32 R71, RZ, RZ, UR31 ;  /* 0x0000001fff477e24 */ /* 0x000fe2000f8e00ff */
[----:B------:R-:W-:Y:S01]  /*48c0*/  LOP3.LUT R72, R0, 0x1f, RZ, 0xc0, !PT ;  /* 0x0000001f00487812 */ /* 0x000fe200078ec0ff */
[----:B------:R-:W-:Y:S01]  /*48d0*/  ULEA UR27, UR28, UR27, 0x1 ;  /* 0x0000001b1c1b7291 */ /* 0x000fe2000f8e08ff */
[----:B------:R-:W-:Y:S01]  /*48e0*/  SHF.R.U32.HI R69, RZ, 0x3, R0 ;  /* 0x00000003ff457819 */ /* 0x000fe20000011600 */
[----:B------:R-:W-:Y:S01]  /*48f0*/  IMAD.U32 R85, RZ, RZ, UR32 ;  /* 0x00000020ff557e24 */ /* 0x000fe2000f8e00ff */
[----:B------:R-:W-:Y:S01]  /*4900*/  LOP3.LUT R76, R76, 0x1e0, RZ, 0xc0, !PT ;  /* 0x000001e04c4c7812 */ /* 0x000fe200078ec0ff */
[--C-:B------:R-:W-:Y:S01]  /*4910*/  IMAD R71, R71, 0x40, R72.reuse ;  /* 0x0000004047477824 */ /* 0x100fe200078e0248 */
[----:B------:R-:W-:Y:S01]  /*4920*/  LOP3.LUT R73, R0, 0x3, RZ, 0xc0, !PT ;  /* 0x0000000300497812 */ /* 0x000fe200078ec0ff */
[----:B------:R-:W-:Y:S01]  /*4930*/  USHF.L.U32 UR26, UR26, 0x4, URZ ;  /* 0x000000041a1a7899 */ /* 0x000fe200080006ff */
[----:B------:R-:W-:Y:S01]  /*4940*/  SHF.R.U32.HI R74, RZ, 0x2, R72 ;  /* 0x00000002ff4a7819 */ /* 0x000fe20000011648 */
[----:B------:R-:W-:Y:S01]  /*4950*/  USHF.L.U32 UR27, UR27, 0x3, URZ ;  /* 0x000000031b1b7899 */ /* 0x000fe200080006ff */
[----:B------:R-:W-:Y:S01]  /*4960*/  LOP3.LUT R76, R76, 0x4, R69, 0xf8, !PT ;  /* 0x000000044c4c7812 */ /* 0x000fe200078ef845 */
[----:B------:R-:W-:Y:S01]  /*4970*/  IMAD.SHL.U32 R72, R0, 0x8, RZ ;  /* 0x0000000800487824 */ /* 0x000fe200078e00ff */
[C---:B------:R-:W-:Y:S01]  /*4980*/  ISETP.GE.AND P3, PT, R71.reuse, UR17, PT ;  /* 0x0000001147007c0c */ /* 0x040fe2000bf66270 */
[----:B------:R-:W-:Y:S01]  /*4990*/  IMAD R73, R74, 0x22, R73 ;  /* 0x000000224a497824 */ /* 0x000fe200078e0249 */
[----:B------:R-:W-:Y:S01]  /*49a0*/  UIMAD UR26, UR27, 0x22, UR26 ;  /* 0x000000221b1a78a4 */ /* 0x000fe2000f8e021a */
[----:B------:R-:W-:Y:S01]  /*49b0*/  IMAD.WIDE R74, R71, 0x8, RZ ;  /* 0x00000008474a7825 */ /* 0x000fe200078e02ff */
[----:B----4-:R-:W-:-:S02]  /*49c0*/  ISETP.NE.U32.AND P0, PT, R2, RZ, PT ;  /* 0x000000ff0200720c */ /* 0x010fc40003f05070 */
[----:B------:R-:W-:Y:S01]  /*49d0*/  LOP3.LUT R84, R69, 0x7c, RZ, 0xc0, !PT ;  /* 0x0000007c45547812 */ /* 0x000fe200078ec0ff */
[----:B------:R-:W-:Y:S01]  /*49e0*/  IMAD R85, R85, 0x40, R76 ;  /* 0x0000004055557824 */ /* 0x000fe200078e024c */
[----:B--2---:R-:W-:Y:S01]  /*49f0*/  ISETP.GT.AND P4, PT, R68, 0x1, PT ;  /* 0x000000014400780c */ /* 0x004fe20003f84270 */
[----:B------:R-:W-:Y:S01]  /*4a00*/  VIADD R71, R71, 0x20 ;  /* 0x0000002047477836 */ /* 0x000fe20000000000 */
[----:B------:R-:W-:Y:S01]  /*4a10*/  LOP3.LUT R69, R72, 0xf8, RZ, 0xc0, !PT ;  /* 0x000000f848457812 */ /* 0x000fe200078ec0ff */
[----:B---3--:R-:W-:Y:S01]  /*4a20*/  IMAD.WIDE.U32 R74, R85, UR4, R74 ;  /* 0x00000004554a7c25 */ /* 0x008fe2000f8e004a */
[----:B------:R-:W-:Y:S02]  /*4a30*/  ISETP.EQ.AND P5, PT, RZ, UR18, P4 ;  /* 0x00000012ff007c0c */ /* 0x000fe4000a7a2270 */
[----:B------:R-:W-:Y:S01]  /*4a40*/  ISETP.GE.AND P2, PT, R71, UR17, PT ;  /* 0x0000001147007c0c */ /* 0x000fe2000bf46270 */
[----:B------:R-:W-:Y:S01]  /*4a50*/  VIADD R73, R73, UR26 ;  /* 0x0000001a49497c36 */ /* 0x000fe20008000000 */
[----:B------:R-:W-:Y:S01]  /*4a60*/  IADD3 R100, P1, PT, R2, R74, RZ ;  /* 0x0000004a02647210 */ /* 0x000fe20007f3e0ff */
[----:B------:R-:W-:Y:S01]  /*4a70*/  IMAD R2, R85, UR5, R75 ;  /* 0x0000000555027c24 */ /* 0x000fe2000f8e024b */
[C---:B------:R-:W-:Y:S01]  /*4a80*/  ISETP.NE.AND.EX P0, PT, R3.reuse, RZ, PT, P0 ;  /* 0x000000ff0300720c */ /* 0x040fe20003f05300 */
[----:B------:R-:W-:Y:S01]  /*4a90*/  IMAD R84, R84, 0x220, R69 ;  /* 0x0000022054547824 */ /* 0x000fe200078e0245 */
[----:B------:R-:W-:Y:S01]  /*4aa0*/  SEL R89, RZ, 0x1, P3 ;  /* 0x00000001ff597807 */ /* 0x000fe20001800000 */
[----:B------:R-:W-:Y:S01]  /*4ab0*/  IMAD.X R101, R3, 0x1, R2, P1 ;  /* 0x0000000103657824 */ /* 0x000fe200008e0602 */
[----:B------:R-:W-:-:S02]  /*4ac0*/  SEL R90, RZ, 0x1, P2 ;  /* 0x00000001ff5a7807 */ /* 0x000fc40001000000 */
[----:B------:R-:W-:Y:S02]  /*4ad0*/  P2R R86, PR, RZ, 0x20 ;  /* 0x00000020ff567803 */ /* 0x000fe40000000000 */
[----:B------:R-:W-:Y:S02]  /*4ae0*/  LEA R87, R73, UR29, 0x4 ;  /* 0x0000001d49577c11 */ /* 0x000fe4000f8e20ff */
[----:B------:R-:W-:Y:S02]  /*4af0*/  SEL R89, R89, RZ, P0 ;  /* 0x000000ff59597207 */ /* 0x000fe40000000000 */
[----:B------:R-:W-:Y:S01]  /*4b00*/  SEL R90, R90, RZ, P0 ;  /* 0x000000ff5a5a7207 */ /* 0x000fe20000000000 */
[----:B------:R-:W-:Y:S06]  /*4b10*/  @!P5 BRA `(.L_x_13) ;  /* 0x000000000068d947 */ /* 0x000fec0003800000 */
[----:B------:R-:W-:-:S13]  /*4b20*/  ISETP.NE.AND P0, PT, R70, UR20, PT ;  /* 0x0000001446007c0c */ /* 0x000fda000bf05270 */
[----:B------:R-:W-:Y:S06]  /*4b30*/  BAR.RED.AND.DEFER_BLOCKING 0x0, P0 ;  /* 0x0000000000007b1d */ /* 0x000fec0000014400 */
[----:B------:R-:W1:Y:S02]  /*4b40*/  B2R.RESULT RZ, P0 ;  /* 0x0000000000ff731c */ /* 0x000e640000004000 */
[----:B-1----:R-:W-:Y:S05]  /*4b50*/  @!P0 BRA `(.L_x_14) ;  /* 0x0000000000308947 */ /* 0x002fea0003800000 */
[----:B------:R-:W-:-:S13]  /*4b60*/  ISETP.NE.AND P1, PT, R0, RZ, PT ;  /* 0x000000ff0000720c */ /* 0x000fda0003f25270 */
.L_x_16:
[----:B------:R-:W-:Y:S05]  /*4b70*/  YIELD ;  /* 0x0000000000007946 */ /* 0x000fea0003800000 */
[----:B-1---5:R-:W-:Y:S05]  /*4b80*/  @P1 BRA `(.L_x_15) ;  /* 0x0000000000101947 */ /* 0x022fea0003800000 */
[----:B------:R-:W-:Y:S02]  /*4b90*/  MOV R70, UR8 ;  /* 0x0000000800467c02 */ /* 0x000fe40008000f00 */
[----:B------:R-:W-:-:S05]  /*4ba0*/  MOV R71, UR9 ;  /* 0x0000000900477c02 */ /* 0x000fca0008000f00 */
[----:B------:R1:W2:Y:S04]  /*4bb0*/  LDG.E.STRONG.GPU R70, desc[UR34][R70.64] ;  /* 0x0000002246467981 */ /* 0x0002a8000c1ef900 */
[----:B--2---:R-:W-:Y:S01]  /*4bc0*/  CCTL.IVALL ;  /* 0x00000000ff00798f */ /* 0x004fe20002000000 */
.L_x_15:
[----:B------:R-:W-:Y:S01]  /*4bd0*/  ISETP.NE.AND P0, PT, R70, UR20, PT ;  /* 0x0000001446007c0c */ /* 0x000fe2000bf05270 */
[----:B------:R-:W-:-:S12]  /*4be0*/  WARPSYNC.ALL ;  /* 0x0000000000007948 */ /* 0x000fd80003800000 */
[----:B------:R-:W-:Y:S06]  /*4bf0*/  BAR.RED.AND.DEFER_BLOCKING 0x0, P0 ;  /* 0x0000000000007b1d */ /* 0x000fec0000014400 */
[----:B------:R-:W2:Y:S02]  /*4c00*/  B2R.RESULT RZ, P0 ;  /* 0x0000000000ff731c */ /* 0x000ea40000004000 */
[----:B--2---:R-:W-:Y:S05]  /*4c10*/  @P0 BRA `(.L_x_16) ;  /* 0xfffffffc00d40947 */ /* 0x004fea000383ffff */
.L_x_14:
[----:B------:R-:W-:Y:S05]  /*4c20*/  WARPSYNC.ALL ;  /* 0x0000000000007948 */ /* 0x000fea0003800000 */
[----:B------:R-:W-:Y:S06]  /*4c30*/  BAR.SYNC.DEFER_BLOCKING 0x0 ;  /* 0x0000000000007b1d */ /* 0x000fec0000010000 */
[----:B------:R-:W-:Y:S01]  /*4c40*/  @!PT LDS RZ, [RZ] ;  /* 0x00000000fffff984 */ /* 0x000fe20000000800 */
[----:B------:R-:W-:Y:S01]  /*4c50*/  @!PT LDS RZ, [RZ] ;  /* 0x00000000fffff984 */ /* 0x000fe20000000800 */
[----:B------:R-:W-:Y:S01]  /*4c60*/  @!PT LDS RZ, [RZ] ;  /* 0x00000000fffff984 */ /* 0x000fe20000000800 */
[----:B------:R-:W-:Y:S01]  /*4c70*/  @!PT LDS RZ, [RZ] ;  /* 0x00000000fffff984 */ /* 0x000fe20000000800 */
[----:B------:R-:W-:Y:S06]  /*4c80*/  MEMBAR.SC.GPU ;  /* 0x0000000000007992 */ /* 0x000fec0000002000 */
[----:B------:R-:W-:-:S00]  /*4c90*/  ERRBAR ;  /* 0x00000000000079ab */ /* 0x000fc00000000000 */
[----:B------:R-:W-:Y:S06]  /*4ca0*/  CGAERRBAR ;  /* 0x00000000000075ab */ /* 0x000fec0000000000 */
[----:B------:R-:W-:Y:S01]  /*4cb0*/  CCTL.IVALL ;  /* 0x00000000ff00798f */ /* 0x000fe20002000000 */
.L_x_13:
[----:B------:R-:W-:-:S14]  /*4cc0*/  DSETP.NEU.AND P0, PT, R96, RZ, PT ;  /* 0x000000ff6000722a */ /* 0x000fdc0003f0d000 */
[----:B------:R-:W-:Y:S05]  /*4cd0*/  @!P0 BRA `(.L_x_17) ;  /* 0x0000001400048947 */ /* 0x000fea0003800000 */
[----:B------:R-:W2:Y:S01]  /*4ce0*/  LDC R88, c[0x0][0x380] ;  /* 0x0000e000ff587b82 */ /* 0x000ea20000000800 */
[----:B------:R-:W-:Y:S02]  /*4cf0*/  PRMT R68, R90, 0x9910, RZ ;  /* 0x000099105a447816 */ /* 0x000fe400000000ff */
[----:B------:R-:W-:Y:S02]  /*4d00*/  CS2R R82, SRZ ;  /* 0x0000000000527805 */ /* 0x000fe4000001ff00 */
[----:B------:R-:W-:Y:S01]  /*4d10*/  LOP3.LUT P0, R89, R89, 0xff, RZ, 0xc0, !PT ;  /* 0x000000ff59597812 */ /* 0x000fe2000780c0ff */
[C---:B------:R-:W-:Y:S01]  /*4d20*/  VIADD R95, R85.reuse, 0x1 ;  /* 0x00000001555f7836 */ /* 0x040fe20000000000 */
[----:B------:R-:W-:Y:S02]  /*4d30*/  ISETP.NE.AND P5, PT, R68, RZ, PT ;  /* 0x000000ff4400720c */ /* 0x000fe40003fa5270 */
[----:B------:R-:W-:Y:S01]  /*4d40*/  CS2R R80, SRZ ;  /* 0x0000000000507805 */ /* 0x000fe2000001ff00 */
[----:B------:R-:W-:Y:S01]  /*4d50*/  VIADD R93, R85, 0x2 ;  /* 0x00000002555d7836 */ /* 0x000fe20000000000 */
[----:B------:R-:W3:Y:S01]  /*4d60*/  LDC.64 R2, c[0x0][0x3f8] ;  /* 0x0000fe00ff027b82 */ /* 0x000ee20000000a00 */
[----:B------:R-:W-:-:S02]  /*4d70*/  CS2R R78, SRZ ;  /* 0x00000000004e7805 */ /* 0x000fc4000001ff00 */
[CC--:B--2---:R-:W-:Y:S02]  /*4d80*/  ISETP.LT.AND P3, PT, R85.reuse, R88.reuse, P0 ;  /* 0x000000585500720c */ /* 0x0c4fe40000761270 */
[-C--:B------:R-:W-:Y:S02]  /*4d90*/  ISETP.LT.AND P2, PT, R85, R88.reuse, P5 ;  /* 0x000000585500720c */ /* 0x080fe40002f41270 */
[----:B------:R-:W-:Y:S02]  /*4da0*/  ISETP.LT.AND P4, PT, R95, R88, P0 ;  /* 0x000000585f00720c */ /* 0x000fe40000781270 */
[----:B---3--:R-:W-:-:S07]  /*4db0*/  IADD3 R102, P1, PT, R100, R2, RZ ;  /* 0x0000000264667210 */ /* 0x008fce0007f3e0ff */
[----:B------:R-:W2:Y:S01]  /*4dc0*/  @P3 LDG.E.LTC128B.64 R82, desc[UR34][R100.64] ;  /* 0x0000002264523981 */ /* 0x000ea2000c1e1b20 */
[-C--:B------:R-:W-:Y:S01]  /*4dd0*/  ISETP.LT.AND P3, PT, R95, R88.reuse, P5 ;  /* 0x000000585f00720c */ /* 0x080fe20002f61270 */
[--C-:B------:R-:W-:Y:S01]  /*4de0*/  IMAD.X R103, R101, 0x1, R3.reuse, P1 ;  /* 0x0000000165677824 */ /* 0x100fe200008e0603 */
[----:B------:R-:W-:Y:S01]  /*4df0*/  CS2R R76, SRZ ;  /* 0x00000000004c7805 */ /* 0x000fe2000001ff00 */
[----:B------:R-:W3:Y:S01]  /*4e00*/  @P2 LDG.E.LTC128B.64 R80, desc[UR34][R100.64+0x100] ;  /* 0x0001002264502981 */ /* 0x000ee2000c1e1b20 */
[----:B------:R-:W-:Y:S02]  /*4e10*/  ISETP.LT.AND P2, PT, R93, R88, P0 ;  /* 0x000000585d00720c */ /* 0x000fe40000741270 */
[----:B------:R-:W-:Y:S02]  /*4e20*/  IADD3 R106, P1, PT, R102, R2, RZ ;  /* 0x00000002666a7210 */ /* 0x000fe40007f3e0ff */
[----:B------:R-:W-:Y:S01]  /*4e30*/  CS2R R74, SRZ ;  /* 0x00000000004a7805 */ /* 0x000fe2000001ff00 */
[----:B------:R-:W-:Y:S01]  /*4e40*/  VIADD R91, R85, 0x3 ;  /* 0x00000003555b7836 */ /* 0x000fe20000000000 */
[----:B------:R-:W4:Y:S01]  /*4e50*/  @P4 LDG.E.LTC128B.64 R78, desc[UR34][R102.64] ;  /* 0x00000022664e4981 */ /* 0x000f22000c1e1b20 */
[----:B------:R-:W-:-:S03]  /*4e60*/  IMAD.X R107, R103, 0x1, R3, P1 ;  /* 0x00000001676b7824 */ /* 0x000fc600008e0603 */
[----:B------:R-:W4:Y:S01]  /*4e70*/  @P3 LDG.E.LTC128B.64 R76, desc[UR34][R102.64+0x100] ;  /* 0x00010022664c3981 */ /* 0x000f22000c1e1b20 */
[-C--:B------:R-:W-:Y:S02]  /*4e80*/  ISETP.LT.AND P3, PT, R93, R88.reuse, P5 ;  /* 0x000000585d00720c */ /* 0x080fe40002f61270 */
[CC--:B------:R-:W-:Y:S01]  /*4e90*/  ISETP.LT.AND P1, PT, R91.reuse, R88.reuse, P5 ;  /* 0x000000585b00720c */ /* 0x0c0fe20002f21270 */
[----:B------:R-:W4:Y:S01]  /*4ea0*/  @P2 LDG.E.LTC128B.64 R74, desc[UR34][R106.64] ;  /* 0x000000226a4a2981 */ /* 0x000f22000c1e1b20 */
[----:B------:R-:W-:Y:S02]  /*4eb0*/  ISETP.LT.AND P2, PT, R91, R88, P0 ;  /* 0x000000585b00720c */ /* 0x000fe40000741270 */
[----:B------:R-:W-:Y:S02]  /*4ec0*/  CS2R R72, SRZ ;  /* 0x0000000000487805 */ /* 0x000fe4000001ff00 */
[----:B------:R-:W-:Y:S02]  /*4ed0*/  IADD3 R104, P0, PT, R106, R2, RZ ;  /* 0x000000026a687210 */ /* 0x000fe40007f1e0ff */
[----:B------:R-:W-:-:S02]  /*4ee0*/  CS2R R68, SRZ ;  /* 0x0000000000447805 */ /* 0x000fc4000001ff00 */
[----:B-1----:R-:W-:Y:S01]  /*4ef0*/  CS2R R70, SRZ ;  /* 0x0000000000467805 */ /* 0x002fe2000001ff00 */
[----:B------:R-:W-:Y:S01]  /*4f00*/  IMAD.X R105, R107, 0x1, R3, P0 ;  /* 0x000000016b697824 */ /* 0x000fe200000e0603 */
[----:B------:R-:W4:Y:S04]  /*4f10*/  @P3 LDG.E.LTC128B.64 R72, desc[UR34][R106.64+0x100] ;  /* 0x000100226a483981 */ /* 0x000f28000c1e1b20 */
[----:B------:R-:W4:Y:S04]  /*4f20*/  @P1 LDG.E.LTC128B.64 R68, desc[UR34][R104.64+0x100] ;  /* 0x0001002268441981 */ /* 0x000f28000c1e1b20 */
[----:B------:R-:W4:Y:S01]  /*4f30*/  @P2 LDG.E.LTC128B.64 R70, desc[UR34][R104.64] ;  /* 0x0000002268462981 */ /* 0x000f22000c1e1b20 */
[----:B------:R-:W-:Y:S05]  /*4f40*/  WARPSYNC.ALL ;  /* 0x0000000000007948 */ /* 0x000fea0003800000 */
[----:B------:R-:W-:Y:S01]  /*4f50*/  BAR.SYNC.DEFER_BLOCKING 0x0 ;  /* 0x0000000000007b1d */ /* 0x000fe20000010000 */
[----:B------:R-:W-:-:S02]  /*4f60*/  LOP3.LUT P0, R90, R90, 0xff, RZ, 0xc0, !PT ;  /* 0x000000ff5a5a7812 */ /* 0x000fc4000780c0ff */
[----:B------:R-:W-:-:S03]  /*4f70*/  ISETP.NE.AND P6, PT, R89, RZ, PT ;  /* 0x000000ff5900720c */ /* 0x000fc60003fc5270 */
[----:B------:R-:W1:Y:S01]  /*4f80*/  LDCU.64 UR4, c[0x0][0x410] ;  /* 0x00008200ff0477ac */ /* 0x000e620008000a00 */
[----:B------:R-:W-:-:S04]  /*4f90*/  DEPBAR.LE SB5, 0xd ;  /* 0x0000d3400000791a */ /* 0x000fc80000000000 */
[----:B------:R-:W-:Y:S04]  /*4fa0*/  STS.128 [R87], R4 ;  /* 0x0000000457007388 */ /* 0x000fe80000000c00 */
[----:B------:R-:W-:Y:S04]  /*4fb0*/  STS.128 [R87+0x40], R8 ;  /* 0x0000400857007388 */ /* 0x000fe80000000c00 */
[----:B------:R-:W-:Y:S01]  /*4fc0*/  STS.128 [R87+0x80], R12 ;  /* 0x0000800c57007388 */ /* 0x000fe20000000c00 */
[----:B------:R-:W-:-:S04]  /*4fd0*/  DEPBAR.LE SB5, 0xc ;  /* 0x0000d3000000791a */ /* 0x000fc80000000000 */
[----:B------:R-:W-:Y:S01]  /*4fe0*/  STS.128 [R87+0xc0], R16 ;  /* 0x0000c01057007388 */ /* 0x000fe20000000c00 */
[----:B------:R-:W-:Y:S06]  /*4ff0*/  BAR.SYNC.DEFER_BLOCKING 0x0 ;  /* 0x0000000000007b1d */ /* 0x000fec0000010000 */
[----:B------:R-:W1:Y:S04]  /*5000*/  LDS.64 R118, [R84+UR29+0x100] ;  /* 0x0001001d54767984 */ /* 0x000e680008000a00 */
[----:B------:R-:W1:Y:S04]  /*5010*/  LDS.64 R120, [R84+UR29] ;  /* 0x0000001d54787984 */ /* 0x000e680008000a00 */
[----:B------:R-:W1:Y:S04]  /*5020*/  LDS.64 R114, [R84+UR29+0x320] ;  /* 0x0003201d54727984 */ /* 0x000e680008000a00 */
[----:B------:R-:W1:Y:S04]  /*5030*/  LDS.64 R116, [R84+UR29+0x220] ;  /* 0x0002201d54747984 */ /* 0x000e680008000a00 */
[----:B------:R-:W1:Y:S04]  /*5040*/  LDS.64 R112, [R84+UR29+0x440] ;  /* 0x0004401d54707984 */ /* 0x000e680008000a00 */
[----:B------:R-:W1:Y:S04]  /*5050*/  LDS.64 R110, [R84+UR29+0x540] ;  /* 0x0005401d546e7984 */ /* 0x000e680008000a00 */
[----:B------:R-:W1:Y:S04]  /*5060*/  LDS.64 R6, [R84+UR29+0x760] ;  /* 0x0007601d54067984 */ /* 0x000e680008000a00 */
[----:B------:R-:W1:Y:S01]  /*5070*/  LDS.64 R108, [R84+UR29+0x660] ;  /* 0x0006601d546c7984 */ /* 0x000e620008000a00 */
[----:B------:R-:W-:-:S02]  /*5080*/  ISETP.GE.OR P4, PT, R85, R88, !P0 ;  /* 0x000000585500720c */ /* 0x000fc40004786670 */
[-C--:B------:R-:W-:Y:S02]  /*5090*/  ISETP.GE.OR P2, PT, R85, R88.reuse, !P6 ;  /* 0x000000585500720c */ /* 0x080fe40007746670 */
[CC--:B------:R-:W-:Y:S01]  /*50a0*/  ISETP.GE.OR P1, PT, R95.reuse, R88.reuse, !P0 ;  /* 0x000000585f00720c */ /* 0x0c0fe20004726670 */
[-C--:B-1----:R-:W-:Y:S02]  /*50b0*/  DMUL R4, R118, R98.reuse ;  /* 0x0000006276047228 */ /* 0x082fe40000000000 */
[-C--:B------:R-:W-:Y:S02]  /*50c0*/  DMUL R8, R120, R98.reuse ;  /* 0x0000006278087228 */ /* 0x080fe40000000000 */
[-C--:B------:R-:W-:Y:S01]  /*50d0*/  DMUL R114, R114, R98.reuse ;  /* 0x0000006272727228 */ /* 0x080fe20000000000 */
[-C--:B------:R-:W-:Y:S01]  /*50e0*/  ISETP.GE.OR P3, PT, R95, R88.reuse, !P6 ;  /* 0x000000585f00720c */ /* 0x080fe20007766670 */
[-C--:B------:R-:W-:Y:S01]  /*50f0*/  DMUL R10, R116, R98.reuse ;  /* 0x00000062740a7228 */ /* 0x080fe20000000000 */
[----:B------:R-:W-:Y:S01]  /*5100*/  ISETP.GE.OR P0, PT, R93, R88, !P6 ;  /* 0x000000585d00720c */ /* 0x000fe20007706670 */
[----:B------:R-:W-:-:S02]  /*5110*/  DMUL R112, R112, R98 ;  /* 0x0000006270707228 */ /* 0x000fc40000000000 */
[-C--:B------:R-:W-:Y:S02]  /*5120*/  DMUL R110, R110, R98.reuse ;  /* 0x000000626e6e7228 */ /* 0x080fe40000000000 */
[-C--:B------:R-:W-:Y:S02]  /*5130*/  DMUL R6, R6, R98.reuse ;  /* 0x0000006206067228 */ /* 0x080fe40000000000 */
[----:B------:R-:W-:Y:S02]  /*5140*/  DMUL R108, R108, R98 ;  /* 0x000000626c6c7228 */ /* 0x000fe40000000000 */
[-C--:B--2---:R-:W-:Y:S02]  /*5150*/  DFMA R8, R82, R96.reuse, R8 ;  /* 0x000000605208722b */ /* 0x084fe40000000008 */
[----:B---3--:R-:W-:-:S05]  /*5160*/  DFMA R4, R80, R96, R4 ;  /* 0x000000605004722b */ /* 0x008fca0000000004 */
[----:B------:R-:W-:Y:S01]  /*5170*/  @!P2 ST.E.64 desc[UR34][R100.64], R8 ;  /* 0x000000086400a985 */ /* 0x000fe2000c101b22 */
[----:B----4-:R-:W-:-:S03]  /*5180*/  DFMA R10, R78, R96, R10 ;  /* 0x000000604e0a722b */ /* 0x010fc6000000000a */
[----:B------:R-:W-:Y:S01]  /*5190*/  @!P4 ST.E.64 desc[UR34][R100.64+0x100], R4 ;  /* 0x000100046400c985 */ /* 0x000fe2000c101b22 */
[-C--:B------:R-:W-:Y:S01]  /*51a0*/  DFMA R114, R76, R96.reuse, R114 ;  /* 0x000000604c72722b */ /* 0x080fe20000000072 */
[----:B------:R-:W-:Y:S01]  /*51b0*/  ISETP.NE.AND P4, PT, R90, RZ, PT ;  /* 0x000000ff5a00720c */ /* 0x000fe20003f85270 */
[----:B------:R-:W-:-:S03]  /*51c0*/  DFMA R112, R74, R96, R112 ;  /* 0x000000604a70722b */ /* 0x000fc60000000070 */
[-C--:B------:R-:W-:Y:S02]  /*51d0*/  ISETP.GE.OR P2, PT, R93, R88.reuse, !P4 ;  /* 0x000000585d00720c */ /* 0x080fe40006746670 */
[----:B------:R-:W-:Y:S01]  /*51e0*/  @!P1 ST.E.64 desc[UR34][R102.64+0x100], R114 ;  /* 0x0001007266009985 */ /* 0x000fe2000c101b22 */
[----:B------:R-:W-:-:S03]  /*51f0*/  ISETP.GE.OR P1, PT, R91, R88, !P4 ;  /* 0x000000585b00720c */ /* 0x000fc60006726670 */
[----:B------:R1:W-:Y:S04]  /*5200*/  @!P3 ST.E.64 desc[UR34][R102.64], R10 ;  /* 0x0000000a6600b985 */ /* 0x0003e8000c101b22 */
[----:B------:R-:W-:Y:S01]  /*5210*/  @!P0 ST.E.64 desc[UR34][R106.64], R112 ;  /* 0x000000706a008985 */ /* 0x000fe2000c101b22 */
[----:B------:R-:W-:Y:S01]  /*5220*/  ISETP.GE.OR P0, PT, R91, R88, !P6 ;  /* 0x000000585b00720c */ /* 0x000fe20007706670 */
[-C--:B------:R-:W-:Y:S02]  /*5230*/  DFMA R110, R72, R96.reuse, R110 ;  /* 0x00000060486e722b */ /* 0x080fe4000000006e */
[-C--:B------:R-:W-:Y:S02]  /*5240*/  DFMA R6, R68, R96.reuse, R6 ;  /* 0x000000604406722b */ /* 0x080fe40000000006 */
[----:B------:R-:W-:-:S03]  /*5250*/  DFMA R108, R70, R96, R108 ;  /* 0x00000060466c722b */ /* 0x000fc6000000006c */
[----:B------:R-:W-:Y:S01]  /*5260*/  @!P2 ST.E.64 desc[UR34][R106.64+0x100], R110 ;  /* 0x0001006e6a00a985 */ /* 0x000fe2000c101b22 */
[----:B------:R-:W-:-:S03]  /*5270*/  ISETP.NE.AND P3, PT, R89, RZ, PT ;  /* 0x000000ff5900720c */ /* 0x000fc60003f65270 */
[----:B------:R2:W-:Y:S04]  /*5280*/  @!P1 ST.E.64 desc[UR34][R104.64+0x100], R6 ;  /* 0x0001000668009985 */ /* 0x0005e8000c101b22 */
[----:B------:R-:W-:Y:S01]  /*5290*/  @!P0 ST.E.64 desc[UR34][R104.64], R108 ;  /* 0x0000006c68008985 */ /* 0x000fe2000c101b22 */
[----:B-1----:R-:W-:Y:S01]  /*52a0*/  VIADD R11, R85, 0x8 ;  /* 0x00000008550b7836 */ /* 0x002fe20000000000 */
[----:B------:R-:W-:-:S04]  /*52b0*/  IADD3 R12, P0, PT, R100, UR4, RZ ;  /* 0x00000004640c7c10 */ /* 0x000fc8000ff1e0ff */
[CC--:B------:R-:W-:Y:S02]  /*52c0*/  ISETP.LT.AND P1, PT, R11.reuse, R88.reuse, P5 ;  /* 0x000000580b00720c */ /* 0x0c0fe40002f21270 */
[----:B------:R-:W-:Y:S01]  /*52d0*/  ISETP.LT.AND P2, PT, R11, R88, P3 ;  /* 0x000000580b00720c */ /* 0x000fe20001f41270 */
[----:B------:R-:W-:Y:S01]  /*52e0*/  VIADD R9, R85, 0x9 ;  /* 0x0000000955097836 */ /* 0x000fe20000000000 */
[----:B------:R-:W-:Y:S02]  /*52f0*/  IADD3.X R13, PT, PT, R101, UR5, RZ, P0, !PT ;  /* 0x00000005650d7c10 */ /* 0x000fe400087fe4ff */
[----:B------:R-:W-:-:S07]  /*5300*/  IADD3 R14, P0, PT, R102, UR4, RZ ;  /* 0x00000004660e7c10 */ /* 0x000fce000ff1e0ff */
[----:B------:R-:W3:Y:S01]  /*5310*/  @P1 LDG.E.LTC128B.64 R80, desc[UR34][R12.64+0x100] ;  /* 0x000100220c501981 */ /* 0x000ee2000c1e1b20 */
[----:B------:R-:W-:-:S03]  /*5320*/  ISETP.LT.AND P1, PT, R9, R88, P5 ;  /* 0x000000580900720c */ /* 0x000fc60002f21270 */
[----:B------:R-:W4:Y:S01]  /*5330*/  @P2 LDG.E.LTC128B.64 R82, desc[UR34][R12.64] ;  /* 0x000000220c522981 */ /* 0x000f22000c1e1b20 */
[----:B------:R-:W-:Y:S01]  /*5340*/  ISETP.LT.AND P2, PT, R9, R88, P3 ;  /* 0x000000580900720c */ /* 0x000fe20001f41270 */
[----:B--2---:R-:W-:Y:S01]  /*5350*/  VIADD R7, R85, 0xa ;  /* 0x0000000a55077836 */ /* 0x004fe20000000000 */
[----:B------:R-:W-:Y:S02]  /*5360*/  IADD3.X R15, PT, PT, R103, UR5, RZ, P0, !PT ;  /* 0x00000005670f7c10 */ /* 0x000fe400087fe4ff */
[----:B------:R-:W-:-:S05]  /*5370*/  IADD3 R18, P0, PT, R14, R2, RZ ;  /* 0x000000020e127210 */ /* 0x000fca0007f1e0ff */
[----:B------:R-:W2:Y:S01]  /*5380*/  @P1 LDG.E.LTC128B.64 R76, desc[UR34][R14.64+0x100] ;  /* 0x000100220e4c1981 */ /* 0x000ea2000c1e1b20 */
[----:B------:R-:W-:-:S03]  /*5390*/  ISETP.LT.AND P1, PT, R7, R88, P5 ;  /* 0x000000580700720c */ /* 0x000fc60002f21270 */
[----:B------:R-:W2:Y:S01]  /*53a0*/  @P2 LDG.E.LTC128B.64 R78, desc[UR34][R14.64] ;  /* 0x000000220e4e2981 */ /* 0x000ea2000c1e1b20 */
[----:B------:R-:W-:Y:S01]  /*53b0*/  ISETP.LT.AND P2, PT, R7, R88, P3 ;  /* 0x000000580700720c */ /* 0x000fe20001f41270 */
[----:B------:R-:W-:Y:S01]  /*53c0*/  IMAD.X R19, R15, 0x1, R3, P0 ;  /* 0x000000010f137824 */ /* 0x000fe200000e0603 */
[----:B------:R-:W-:Y:S01]  /*53d0*/  IADD3 R16, P0, PT, R18, R2, RZ ;  /* 0x0000000212107210 */ /* 0x000fe20007f1e0ff */
[----:B------:R-:W-:-:S04]  /*53e0*/  VIADD R5, R85, 0xb ;  /* 0x0000000b55057836 */ /* 0x000fc80000000000 */
[----:B------:R-:W-:Y:S01]  /*53f0*/  IMAD.X R17, R19, 0x1, R3, P0 ;  /* 0x0000000113117824 */ /* 0x000fe200000e0603 */
[CC--:B------:R-:W-:Y:S01]  /*5400*/  ISETP.LT.AND P0, PT, R5.reuse, R88.reuse, P5 ;  /* 0x000000580500720c */ /* 0x0c0fe20002f01270 */
[----:B------:R-:W2:Y:S01]  /*5410*/  @P1 LDG.E.LTC128B.64 R72, desc[UR34][R18.64+0x100] ;  /* 0x0001002212481981 */ /* 0x000ea2000c1e1b20 */
[----:B------:R-:W-:-:S03]  /*5420*/  ISETP.LT.AND P1, PT, R5, R88, P3 ;  /* 0x000000580500720c */ /* 0x000fc60001f21270 */
[----:B------:R-:W2:Y:S08]  /*5430*/  @P2 LDG.E.LTC128B.64 R74, desc[UR34][R18.64] ;  /* 0x00000022124a2981 */ /* 0x000eb0000c1e1b20 */
[----:B------:R-:W2:Y:S04]  /*5440*/  @P0 LDG.E.LTC128B.64 R68, desc[UR34][R16.64+0x100] ;  /* 0x0001002210440981 */ /* 0x000ea8000c1e1b20 */
[----:B------:R-:W2:Y:S01]  /*5450*/  @P1 LDG.E.LTC128B.64 R70, desc[UR34][R16.64] ;  /* 0x0000002210461981 */ /* 0x000ea2000c1e1b20 */
[----:B------:R-:W-:Y:S06]  /*5460*/  BAR.SYNC.DEFER_BLOCKING 0x0 ;  /* 0x0000000000007b1d */ /* 0x000fec0000010000 */
[----:B------:R-:W-:-:S04]  /*5470*/  DEPBAR.LE SB5, 0x8 ;  /* 0x0000d2000000791a */ /* 0x000fc80000000000 */
[----:B------:R-:W-:Y:S04]  /*5480*/  STS.128 [R87], R32 ;  /* 0x0000002057007388 */ /* 0x000fe80000000c00 */
[----:B------:R-:W-:Y:S04]  /*5490*/  STS.128 [R87+0x40], R28 ;  /* 0x0000401c57007388 */ /* 0x000fe80000000c00 */
[----:B------:R-:W-:Y:S04]  /*54a0*/  STS.128 [R87+0x80], R24 ;  /* 0x0000801857007388 */ /* 0x000fe80000000c00 */
[----:B------:R-:W-:Y:S01]  /*54b0*/  STS.128 [R87+0xc0], R20 ;  /* 0x0000c01457007388 */ /* 0x000fe20000000c00 */
[----:B------:R-:W-:Y:S06]  /*54c0*/  BAR.SYNC.DEFER_BLOCKING 0x0 ;  /* 0x0000000000007b1d */ /* 0x000fec0000010000 */
[----:B------:R-:W1:Y:S04]  /*54d0*/  LDS.64 R102, [R84+UR29+0x100] ;  /* 0x0001001d54667984 */ /* 0x000e680008000a00 */
[----:B------:R-:W1:Y:S04]  /*54e0*/  LDS.64 R104, [R84+UR29] ;  /* 0x0000001d54687984 */ /* 0x000e680008000a00 */
[----:B------:R-:W1:Y:S04]  /*54f0*/  LDS.64 R94, [R84+UR29+0x320] ;  /* 0x0003201d545e7984 */ /* 0x000e680008000a00 */
[----:B------:R-:W1:Y:S04]  /*5500*/  LDS.64 R100, [R84+UR29+0x220] ;  /* 0x0002201d54647984 */ /* 0x000e680008000a00 */
[----:B------:R-:W1:Y:S04]  /*5510*/  LDS.64 R90, [R84+UR29+0x540] ;  /* 0x0005401d545a7984 */ /* 0x000e680008000a00 */
[----:B------:R-:W1:Y:S01]  /*5520*/  LDS.64 R92, [R84+UR29+0x440] ;  /* 0x0004401d545c7984 */ /* 0x000e620008000a00 */
[----:B------:R-:W-:-:S03]  /*5530*/  ISETP.GE.OR P1, PT, R11, R88, !P4 ;  /* 0x000000580b00720c */ /* 0x000fc60006726670 */
[----:B------:R-:W1:Y:S01]  /*5540*/  LDS.64 R22, [R84+UR29+0x760] ;  /* 0x0007601d54167984 */ /* 0x000e620008000a00 */
[----:B------:R-:W-:-:S03]  /*5550*/  ISETP.GE.OR P0, PT, R11, R88, !P6 ;  /* 0x000000580b00720c */ /* 0x000fc60007706670 */
[----:B------:R-:W1:Y:S02]  /*5560*/  LDS.64 R24, [R84+UR29+0x660] ;  /* 0x0006601d54187984 */ /* 0x000e640008000a00 */
[-C--:B-1----:R-:W-:Y:S02]  /*5570*/  DMUL R20, R102, R98.reuse ;  /* 0x0000006266147228 */ /* 0x082fe40000000000 */
[-C--:B------:R-:W-:Y:S02]  /*5580*/  DMUL R32, R104, R98.reuse ;  /* 0x0000006268207228 */ /* 0x080fe40000000000 */
[-C--:B------:R-:W-:Y:S02]  /*5590*/  DMUL R94, R94, R98.reuse ;  /* 0x000000625e5e7228 */ /* 0x080fe40000000000 */
[-C--:B------:R-:W-:Y:S02]  /*55a0*/  DMUL R100, R100, R98.reuse ;  /* 0x0000006264647228 */ /* 0x080fe40000000000 */
[----:B------:R-:W-:-:S02]  /*55b0*/  DMUL R90, R90, R98 ;  /* 0x000000625a5a7228 */ /* 0x000fc40000000000 */
[-C--:B------:R-:W-:Y:S02]  /*55c0*/  DMUL R92, R92, R98.reuse ;  /* 0x000000625c5c7228 */ /* 0x080fe40000000000 */
[-C--:B------:R-:W-:Y:S02]  /*55d0*/  DMUL R22, R22, R98.reuse ;  /* 0x0000006216167228 */ /* 0x080fe40000000000 */
[----:B------:R-:W-:Y:S02]  /*55e0*/  DMUL R24, R24, R98 ;  /* 0x0000006218187228 */ /* 0x000fe40000000000 */
[-C--:B---3--:R-:W-:Y:S02]  /*55f0*/  DFMA R20, R80, R96.reuse, R20 ;  /* 0x000000605014722b */ /* 0x088fe40000000014 */
[----:B----4-:R-:W-:-:S05]  /*5600*/  DFMA R10, R82, R96, R32 ;  /* 0x00000060520a722b */ /* 0x010fca0000000020 */
[----:B------:R-:W-:Y:S01]  /*5610*/  @!P1 ST.E.64 desc[UR34][R12.64+0x100], R20 ;  /* 0x000100140c009985 */ /* 0x000fe2000c101b22 */
[----:B------:R-:W-:-:S03]  /*5620*/  ISETP.GE.OR P1, PT, R9, R88, !P4 ;  /* 0x000000580900720c */ /* 0x000fc60006726670 */
[----:B------:R1:W-:Y:S01]  /*5630*/  @!P0 ST.E.64 desc[UR34][R12.64], R10 ;  /* 0x0000000a0c008985 */ /* 0x0003e2000c101b22 */
[----:B------:R-:W-:Y:S01]  /*5640*/  ISETP.GE.OR P0, PT, R9, R88, !P6 ;  /* 0x000000580900720c */ /* 0x000fe20007706670 */
[-C--:B--2---:R-:W-:Y:S02]  /*5650*/  DFMA R94, R76, R96.reuse, R94 ;  /* 0x000000604c5e722b */ /* 0x084fe4000000005e */
[----:B------:R-:W-:-:S06]  /*5660*/  DFMA R100, R78, R96, R100 ;  /* 0x000000604e64722b */ /* 0x000fcc0000000064 */
[----:B------:R-:W-:Y:S01]  /*5670*/  @!P1 ST.E.64 desc[UR34][R14.64+0x100], R94 ;  /* 0x0001005e0e009985 */ /* 0x000fe2000c101b22 */
[----:B------:R-:W-:-:S03]  /*5680*/  ISETP.GE.OR P1, PT, R7, R88, !P4 ;  /* 0x000000580700720c */ /* 0x000fc60006726670 */
[----:B------:R2:W-:Y:S01]  /*5690*/  @!P0 ST.E.64 desc[UR34][R14.64], R100 ;  /* 0x000000640e008985 */ /* 0x0005e2000c101b22 */
[----:B------:R-:W-:Y:S01]  /*56a0*/  ISETP.GE.OR P0, PT, R7, R88, !P6 ;  /* 0x000000580700720c */ /* 0x000fe20007706670 */
[-C--:B------:R-:W-:Y:S02]  /*56b0*/  DFMA R90, R72, R96.reuse, R90 ;  /* 0x00000060485a722b */ /* 0x080fe4000000005a */
[----:B------:R-:W-:-:S06]  /*56c0*/  DFMA R92, R74, R96, R92 ;  /* 0x000000604a5c722b */ /* 0x000fcc000000005c */
[----:B------:R-:W-:Y:S01]  /*56d0*/  @!P1 ST.E.64 desc[UR34][R18.64+0x100], R90 ;  /* 0x0001005a12009985 */ /* 0x000fe2000c101b22 */
[----:B------:R-:W-:-:S03]  /*56e0*/  ISETP.GE.OR P1, PT, R5, R88, !P4 ;  /* 0x000000580500720c */ /* 0x000fc60006726670 */
[----:B------:R-:W-:Y:S01]  /*56f0*/  @!P0 ST.E.64 desc[UR34][R18.64], R92 ;  /* 0x0000005c12008985 */ /* 0x000fe2000c101b22 */
[----:B------:R-:W-:Y:S01]  /*5700*/  ISETP.GE.OR P0, PT, R5, R88, !P6 ;  /* 0x000000580500720c */ /* 0x000fe20007706670 */
[-C--:B------:R-:W-:Y:S01]  /*5710*/  DFMA R22, R68, R96.reuse, R22 ;  /* 0x000000604416722b */ /* 0x080fe20000000016 */
[----:B------:R-:W-:Y:S01]  /*5720*/  VIADD R5, R85, 0x10 ;  /* 0x0000001055057836 */ /* 0x000fe20000000000 */
[----:B------:R-:W-:-:S04]  /*5730*/  DFMA R24, R70, R96, R24 ;  /* 0x000000604618722b */ /* 0x000fc80000000018 */
[CC--:B------:R-:W-:Y:S02]  /*5740*/  ISETP.LT.AND P2, PT, R5.reuse, R88.reuse, P3 ;  /* 0x000000580500720c */ /* 0x0c0fe40001f41270 */
[----:B------:R-:W-:Y:S01]  /*5750*/  @!P1 ST.E.64 desc[UR34][R16.64+0x100], R22 ;  /* 0x0001001610009985 */ /* 0x000fe2000c101b22 */
[----:B------:R-:W-:-:S03]  /*5760*/  ISETP.LT.AND P1, PT, R5, R88, P5 ;  /* 0x000000580500720c */ /* 0x000fc60002f21270 */
[----:B------:R3:W-:Y:S01]  /*5770*/  @!P0 ST.E.64 desc[UR34][R16.64], R24 ;  /* 0x0000001810008985 */ /* 0x0007e2000c101b22 */
[----:B-1----:R-:W-:Y:S01]  /*5780*/  IADD3 R12, P0, PT, R12, UR4, RZ ;  /* 0x000000040c0c7c10 */ /* 0x002fe2000ff1e0ff */
[----:B------:R-:W-:-:S03]  /*5790*/  VIADD R7, R85, 0x11 ;  /* 0x0000001155077836 */ /* 0x000fc60000000000 */
[----:B------:R-:W-:-:S05]  /*57a0*/  IADD3.X R13, PT, PT, R13, UR5, RZ, P0, !PT ;  /* 0x000000050d0d7c10 */ /* 0x000fca00087fe4ff */
[----:B------:R-:W4:Y:S01]  /*57b0*/  @P2 LDG.E.LTC128B.64 R82, desc[UR34][R12.64] ;  /* 0x000000220c522981 */ /* 0x000f22000c1e1b20 */
[----:B------:R-:W-:-:S03]  /*57c0*/  ISETP.LT.AND P2, PT, R7, R88, P3 ;  /* 0x000000580700720c */ /* 0x000fc60001f41270 */
[----:B------:R-:W4:Y:S01]  /*57d0*/  @P1 LDG.E.LTC128B.64 R80, desc[UR34][R12.64+0x100] ;  /* 0x000100220c501981 */ /* 0x000f22000c1e1b20 */
[----:B------:R-:W-:Y:S02]  /*57e0*/  ISETP.LT.AND P1, PT, R7, R88, P5 ;  /* 0x000000580700720c */ /* 0x000fe40002f21270 */
[----:B--2---:R-:W-:Y:S01]  /*57f0*/  IADD3 R14, P0, PT, R14, UR4, RZ ;  /* 0x000000040e0e7c10 */ /* 0x004fe2000ff1e0ff */
[----:B------:R-:W-:-:S03]  /*5800*/  VIADD R9, R85, 0x12 ;  /* 0x0000001255097836 */ /* 0x000fc60000000000 */
[----:B------:R-:W-:-:S05]  /*5810*/  IADD3.X R15, PT, PT, R15, UR5, RZ, P0, !PT ;  /* 0x000000050f0f7c10 */ /* 0x000fca00087fe4ff */
[----:B------:R-:W2:Y:S01]  /*5820*/  @P2 LDG.E.LTC128B.64 R78, desc[UR34][R14.64] ;  /* 0x000000220e4e2981 */ /* 0x000ea2000c1e1b20 */
[----:B------:R-:W-:-:S03]  /*5830*/  ISETP.LT.AND P2, PT, R9, R88, P3 ;  /* 0x000000580900720c */ /* 0x000fc60001f41270 */
[----:B------:R-:W2:Y:S01]  /*5840*/  @P1 LDG.E.LTC128B.64 R76, desc[UR34][R14.64+0x100] ;  /* 0x000100220e4c1981 */ /* 0x000ea2000c1e1b20 */
[----:B------:R-:W-:Y:S02]  /*5850*/  ISETP.LT.AND P1, PT, R9, R88, P5 ;  /* 0x000000580900720c */ /* 0x000fe40002f21270 */
[----:B---3--:R-:W-:Y:S01]  /*5860*/  IADD3 R16, P0, PT, R14, R2, RZ ;  /* 0x000000020e107210 */ /* 0x008fe20007f1e0ff */
[----:B------:R-:W-:-:S04]  /*5870*/  VIADD R11, R85, 0x13 ;  /* 0x00000013550b7836 */ /* 0x000fc80000000000 */
[----:B------:R-:W-:Y:S01]  /*5880*/  IMAD.X R17, R15, 0x1, R3, P0 ;  /* 0x000000010f117824 */ /* 0x000fe200000e0603 */
[----:B------:R-:W-:-:S04]  /*5890*/  IADD3 R18, P0, PT, R16, R2, RZ ;  /* 0x0000000210127210 */ /* 0x000fc80007f1e0ff */
[----:B------:R-:W3:Y:S04]  /*58a0*/  @P2 LDG.E.LTC128B.64 R74, desc[UR34][R16.64] ;  /* 0x00000022104a2981 */ /* 0x000ee8000c1e1b20 */
[----:B------:R-:W3:Y:S01]  /*58b0*/  @P1 LDG.E.LTC128B.64 R72, desc[UR34][R16.64+0x100] ;  /* 0x0001002210481981 */ /* 0x000ee2000c1e1b20 */
[-C--:B------:R-:W-:Y:S01]  /*58c0*/  ISETP.LT.AND P1, PT, R11, R88.reuse, P3 ;  /* 0x000000580b00720c */ /* 0x080fe20001f21270 */
[----:B------:R-:W-:Y:S01]  /*58d0*/  IMAD.X R19, R17, 0x1, R3, P0 ;  /* 0x0000000111137824 */ /* 0x000fe200000e0603 */
[----:B------:R-:W-:-:S11]  /*58e0*/  ISETP.LT.AND P0, PT, R11, R88, P5 ;  /* 0x000000580b00720c */ /* 0x000fd60002f01270 */
[----:B------:R-:W3:Y:S04]  /*58f0*/  @P1 LDG.E.LTC128B.64 R70, desc[UR34][R18.64] ;  /* 0x0000002212461981 */ /* 0x000ee8000c1e1b20 */
[----:B------:R-:W3:Y:S01]  /*5900*/  @P0 LDG.E.LTC128B.64 R68, desc[UR34][R18.64+0x100] ;  /* 0x0001002212440981 */ /* 0x000ee2000c1e1b20 */
[----:B------:R-:W-:Y:S06]  /*5910*/  BAR.SYNC.DEFER_BLOCKING 0x0 ;  /* 0x0000000000007b1d */ /* 0x000fec0000010000 */
[----:B------:R-:W-:-:S04]  /*5920*/  DEPBAR.LE SB5, 0x5 ;  /* 0x0000d1400000791a */ /* 0x000fc80000000000 */
[----:B------:R-:W-:Y:S04]  /*5930*/  STS.128 [R87], R36 ;  /* 0x0000002457007388 */ /* 0x000fe80000000c00 */
[----:B------:R-:W-:Y:S04]  /*5940*/  STS.128 [R87+0x40], R40 ;  /* 0x0000402857007388 */ /* 0x000fe80000000c00 */
[----:B------:R-:W-:Y:S01]  /*5950*/  STS.128 [R87+0x80], R44 ;  /* 0x0000802c57007388 */ /* 0x000fe20000000c00 */
[----:B------:R-:W-:-:S04]  /*5960*/  DEPBAR.LE SB5, 0x4 ;  /* 0x0000d1000000791a */ /* 0x000fc80000000000 */
[----:B------:R-:W-:Y:S01]  /*5970*/  STS.128 [R87+0xc0], R48 ;  /* 0x0000c03057007388 */ /* 0x000fe20000000c00 */
[----:B------:R-:W-:Y:S06]  /*5980*/  BAR.SYNC.DEFER_BLOCKING 0x0 ;  /* 0x0000000000007b1d */ /* 0x000fec0000010000 */
[----:B------:R-:W1:Y:S04]  /*5990*/  LDS.64 R32, [R84+UR29] ;  /* 0x0000001d54207984 */ /* 0x000e680008000a00 */
[----:B------:R-:W1:Y:S04]  /*59a0*/  LDS.64 R20, [R84+UR29+0x100] ;  /* 0x0001001d54147984 */ /* 0x000e680008000a00 */
        /* <DEDUP_REMOVED lines=15> */
[----:B------:R-:W-:Y:S01]  /*5aa0*/  DMUL R34, R34, R98 ;  /* 0x0000006222227228 */ /* 0x000fe20000000000 */
[----:B------:R-:W-:Y:S01]  /*5ab0*/  VIADD R5, R85, 0x18 ;  /* 0x0000001855057836 */ /* 0x000fe20000000000 */
[-C--:B----4-:R-:W-:Y:S02]  /*5ac0*/  DFMA R32, R82, R96.reuse, R32 ;  /* 0x000000605220722b */ /* 0x090fe40000000020 */
[----:B------:R-:W-:-:S05]  /*5ad0*/  DFMA R20, R80, R96, R20 ;  /* 0x000000605014722b */ /* 0x000fca0000000014 */
        /* <DEDUP_REMOVED lines=10> */
[-C--:B---3--:R-:W-:Y:S02]  /*5b80*/  DFMA R26, R74, R96.reuse, R26 ;  /* 0x000000604a1a722b */ /* 0x088fe4000000001a */
[----:B------:R-:W-:-:S06]  /*5b90*/  DFMA R24, R72, R96, R24 ;  /* 0x000000604818722b */ /* 0x000fcc0000000018 */
[----:B------:R-:W-:Y:S01]  /*5ba0*/  @!P0 ST.E.64 desc[UR34][R16.64], R26 ;  /* 0x0000001a10008985 */ /* 0x000fe2000c101b22 */
[----:B------:R-:W-:-:S03]  /*5bb0*/  ISETP.GE.OR P0, PT, R11, R88, !P6 ;  /* 0x000000580b00720c */ /* 0x000fc60007706670 */
[----:B------:R-:W-:Y:S01]  /*5bc0*/  @!P1 ST.E.64 desc[UR34][R16.64+0x100], R24 ;  /* 0x0001001810009985 */ /* 0x000fe2000c101b22 */
[----:B------:R-:W-:Y:S01]  /*5bd0*/  ISETP.GE.OR P1, PT, R11, R88, !P4 ;  /* 0x000000580b00720c */ /* 0x000fe20006726670 */
[-C--:B------:R-:W-:Y:S02]  /*5be0*/  DFMA R22, R70, R96.reuse, R22 ;  /* 0x000000604616722b */ /* 0x080fe40000000016 */
[----:B------:R-:W-:-:S06]  /*5bf0*/  DFMA R34, R68, R96, R34 ;  /* 0x000000604422722b */ /* 0x000fcc0000000022 */
[----:B------:R-:W-:Y:S01]  /*5c00*/  @!P0 ST.E.64 desc[UR34][R18.64], R22 ;  /* 0x0000001612008985 */ /* 0x000fe2000c101b22 */
[----:B------:R-:W-:Y:S02]  /*5c10*/  IADD3 R8, P0, PT, R12, UR4, RZ ;  /* 0x000000040c087c10 */ /* 0x000fe4000ff1e0ff */
[----:B-1----:R-:W-:Y:S01]  /*5c20*/  IADD3 R12, P2, PT, R14, UR4, RZ ;  /* 0x000000040e0c7c10 */ /* 0x002fe2000ff5e0ff */
[----:B------:R-:W-:Y:S01]  /*5c30*/  @!P1 ST.E.64 desc[UR34][R18.64+0x100], R34 ;  /* 0x0001002212009985 */ /* 0x000fe2000c101b22 */
[----:B------:R-:W-:Y:S02]  /*5c40*/  IADD3.X R9, PT, PT, R13, UR5, RZ, P0, !PT ;  /* 0x000000050d097c10 */ /* 0x000fe400087fe4ff */
[-C--:B------:R-:W-:Y:S02]  /*5c50*/  IADD3 R10, P1, PT, R12, R2.reuse, RZ ;  /* 0x000000020c0a7210 */ /* 0x080fe40007f3e0ff */
[----:B------:R-:W-:Y:S01]  /*5c60*/  IADD3.X R13, PT, PT, R15, UR5, RZ, P2, !PT ;  /* 0x000000050f0d7c10 */ /* 0x000fe200097fe4ff */
[----:B------:R-:W-:Y:S01]  /*5c70*/  VIADD R7, R85, 0x19 ;  /* 0x0000001955077836 */ /* 0x000fe20000000000 */
[----:B--2---:R-:W-:-:S03]  /*5c80*/  IADD3 R14, P0, PT, R10, R2, RZ ;  /* 0x000000020a0e7210 */ /* 0x004fc60007f1e0ff */
[----:B------:R-:W-:Y:S01]  /*5c90*/  IMAD.X R11, R13, 0x1, R3, P1 ;  /* 0x000000010d0b7824 */ /* 0x000fe200008e0603 */
[----:B------:R-:W-:-:S03]  /*5ca0*/  ISETP.LT.AND P1, PT, R5, R88, P3 ;  /* 0x000000580500720c */ /* 0x000fc60001f21270 */
[----:B------:R-:W-:Y:S01]  /*5cb0*/  IMAD.X R15, R11, 0x1, R3, P0 ;  /* 0x000000010b0f7824 */ /* 0x000fe200000e0603 */
[----:B------:R-:W-:Y:S01]  /*5cc0*/  ISETP.LT.AND P0, PT, R7, R88, P3 ;  /* 0x000000580700720c */ /* 0x000fe20001f01270 */
[----:B------:R-:W-:-:S08]  /*5cd0*/  VIADD R3, R85, 0x1a ;  /* 0x0000001a55037836 */ /* 0x000fd00000000000 */
[----:B------:R-:W2:Y:S01]  /*5ce0*/  @P1 LDG.E.LTC128B.64 R82, desc[UR34][R8.64] ;  /* 0x0000002208521981 */ /* 0x000ea2000c1e1b20 */
[----:B------:R-:W-:-:S03]  /*5cf0*/  ISETP.LT.AND P1, PT, R3, R88, P3 ;  /* 0x000000580300720c */ /* 0x000fc60001f21270 */
[----:B------:R-:W3:Y:S01]  /*5d00*/  @P0 LDG.E.LTC128B.64 R78, desc[UR34][R12.64] ;  /* 0x000000220c4e0981 */ /* 0x000ee2000c1e1b20 */
[-C--:B------:R-:W-:Y:S01]  /*5d10*/  ISETP.LT.AND P0, PT, R5, R88.reuse, P5 ;  /* 0x000000580500720c */ /* 0x080fe20002f01270 */
[----:B------:R-:W-:Y:S01]  /*5d20*/  VIADD R85, R85, 0x1b ;  /* 0x0000001b55557836 */ /* 0x000fe20000000000 */
[----:B------:R-:W-:-:S07]  /*5d30*/  ISETP.LT.AND P2, PT, R7, R88, P5 ;  /* 0x000000580700720c */ /* 0x000fce0002f41270 */
[----:B------:R-:W4:Y:S01]  /*5d40*/  @P1 LDG.E.LTC128B.64 R74, desc[UR34][R10.64] ;  /* 0x000000220a4a1981 */ /* 0x000f22000c1e1b20 */
[----:B------:R-:W-:-:S03]  /*5d50*/  ISETP.LT.AND P1, PT, R3, R88, P5 ;  /* 0x000000580300720c */ /* 0x000fc60002f21270 */
[----:B------:R-:W3:Y:S01]  /*5d60*/  @P0 LDG.E.LTC128B.64 R80, desc[UR34][R8.64+0x100] ;  /* 0x0001002208500981 */ /* 0x000ee2000c1e1b20 */
[----:B------:R-:W-:-:S03]  /*5d70*/  ISETP.LT.AND P0, PT, R85, R88, P3 ;  /* 0x000000585500720c */ /* 0x000fc60001f01270 */
[----:B------:R-:W4:Y:S06]  /*5d80*/  @P2 LDG.E.LTC128B.64 R76, desc[UR34][R12.64+0x100] ;  /* 0x000100220c4c2981 */ /* 0x000f2c000c1e1b20 */
[----:B------:R-:W4:Y:S04]  /*5d90*/  @P1 LDG.E.LTC128B.64 R72, desc[UR34][R10.64+0x100] ;  /* 0x000100220a481981 */ /* 0x000f28000c1e1b20 */
[----:B------:R-:W4:Y:S01]  /*5da0*/  @P0 LDG.E.LTC128B.64 R70, desc[UR34][R14.64] ;  /* 0x000000220e460981 */ /* 0x000f22000c1e1b20 */
[----:B------:R-:W-:-:S13]  /*5db0*/  ISETP.LT.AND P0, PT, R85, R88, P5 ;  /* 0x000000585500720c */ /* 0x000fda0002f01270 */
[----:B------:R-:W4:Y:S01]  /*5dc0*/  @P0 LDG.E.LTC128B.64 R68, desc[UR34][R14.64+0x100] ;  /* 0x000100220e440981 */ /* 0x000f22000c1e1b20 */
[----:B------:R-:W-:Y:S06]  /*5dd0*/  BAR.SYNC.DEFER_BLOCKING 0x0 ;  /* 0x0000000000007b1d */ /* 0x000fec0000010000 */
[----:B-----5:R-:W-:Y:S04]  /*5de0*/  STS.128 [R87], R64 ;  /* 0x0000004057007388 */ /* 0x020fe80000000c00 */
[----:B------:R-:W-:Y:S04]  /*5df0*/  STS.128 [R87+0x40], R60 ;  /* 0x0000403c57007388 */ /* 0x000fe80000000c00 */
[----:B------:R-:W-:Y:S04]  /*5e00*/  STS.128 [R87+0x80], R56 ;  /* 0x0000803857007388 */ /* 0x000fe80000000c00 */
[----:B------:R-:W-:Y:S01]  /*5e10*/  STS.128 [R87+0xc0], R52 ;  /* 0x0000c03457007388 */ /* 0x000fe20000000c00 */
[----:B------:R-:W-:Y:S06]  /*5e20*/  BAR.SYNC.DEFER_BLOCKING 0x0 ;  /* 0x0000000000007b1d */ /* 0x000fec0000010000 */
[----:B------:R-:W1:Y:S04]  /*5e30*/  LDS.64 R18, [R84+UR29] ;  /* 0x0000001d54127984 */ /* 0x000e680008000a00 */
[----:B------:R-:W1:Y:S04]  /*5e40*/  LDS.64 R16, [R84+UR29+0x100] ;  /* 0x0001001d54107984 */ /* 0x000e680008000a00 */
[----:B------:R-:W1:Y:S04]  /*5e50*/  LDS.64 R28, [R84+UR29+0x220] ;  /* 0x0002201d541c7984 */ /* 0x000e680008000a00 */
[----:B------:R-:W1:Y:S04]  /*5e60*/  LDS.64 R26, [R84+UR29+0x320] ;  /* 0x0003201d541a7984 */ /* 0x000e680008000a00 */
[----:B------:R-:W1:Y:S04]  /*5e70*/  LDS.64 R24, [R84+UR29+0x440] ;  /* 0x0004401d54187984 */ /* 0x000e680008000a00 */
[----:B------:R-:W1:Y:S04]  /*5e80*/  LDS.64 R22, [R84+UR29+0x540] ;  /* 0x0005401d54167984 */ /* 0x000e680008000a00 */
[----:B------:R-:W1:Y:S01]  /*5e90*/  LDS.64 R20, [R84+UR29+0x660] ;  /* 0x0006601d54147984 */ /* 0x000e620008000a00 */
[----:B------:R-:W-:-:S03]  /*5ea0*/  P2R R4, PR, RZ, 0x10 ;  /* 0x00000010ff047803 */ /* 0x000fc60000000000 */
[----:B------:R-:W1:Y:S01]  /*5eb0*/  LDS.64 R30, [R84+UR29+0x760] ;  /* 0x0007601d541e7984 */ /* 0x000e620008000a00 */
[----:B------:R-:W-:Y:S02]  /*5ec0*/  ISETP.NE.AND P5, PT, R4, RZ, PT ;  /* 0x000000ff0400720c */ /* 0x000fe40003fa5270 */
[CC--:B------:R-:W-:Y:S02]  /*5ed0*/  ISETP.GE.OR P1, PT, R5.reuse, R88.reuse, !P6 ;  /* 0x000000580500720c */ /* 0x0c0fe40007726670 */
[-C--:B------:R-:W-:Y:S01]  /*5ee0*/  ISETP.GE.OR P0, PT, R5, R88.reuse, !P5 ;  /* 0x000000580500720c */ /* 0x080fe20006f06670 */
[-C--:B-1----:R-:W-:Y:S02]  /*5ef0*/  DMUL R18, R18, R98.reuse ;  /* 0x0000006212127228 */ /* 0x082fe40000000000 */
[-C--:B------:R-:W-:Y:S01]  /*5f00*/  DMUL R16, R16, R98.reuse ;  /* 0x0000006210107228 */ /* 0x080fe20000000000 */
[CC--:B------:R-:W-:Y:S01]  /*5f10*/  ISETP.GE.OR P4, PT, R7.reuse, R88.reuse, !P6 ;  /* 0x000000580700720c */ /* 0x0c0fe20007786670 */
        /* <DEDUP_REMOVED lines=8> */
[----:B--2---:R-:W-:-:S07]  /*5fa0*/  DFMA R18, R82, R96, R18 ;  /* 0x000000605212722b */ /* 0x004fce0000000012 */
[----:B------:R1:W-:Y:S01]  /*5fb0*/  @!P1 ST.E.64 desc[UR34][R8.64], R18 ;  /* 0x0000001208009985 */ /* 0x0003e2000c101b22 */
[----:B------:R-:W-:Y:S01]  /*5fc0*/  ISETP.GE.OR P1, PT, R3, R88, !P5 ;  /* 0x000000580300720c */ /* 0x000fe20006f26670 */
[-C--:B---3--:R-:W-:Y:S02]  /*5fd0*/  DFMA R16, R80, R96.reuse, R16 ;  /* 0x000000605010722b */ /* 0x088fe40000000010 */
[----:B------:R-:W-:-:S05]  /*5fe0*/  DFMA R28, R78, R96, R28 ;  /* 0x000000604e1c722b */ /* 0x000fca000000001c */
[----:B------:R1:W-:Y:S01]  /*5ff0*/  @!P0 ST.E.64 desc[UR34][R8.64+0x100], R16 ;  /* 0x0001001008008985 */ /* 0x0003e2000c101b22 */
[CC--:B------:R-:W-:Y:S01]  /*6000*/  ISETP.GE.OR P0, PT, R85.reuse, R88.reuse, !P6 ;  /* 0x000000585500720c */ /* 0x0c0fe20007706670 */
[-C--:B----4-:R-:W-:Y:S02]  /*6010*/  DFMA R26, R76, R96.reuse, R26 ;  /* 0x000000604c1a722b */ /* 0x090fe4000000001a */
[-C--:B------:R-:W-:Y:S02]  /*6020*/  DFMA R24, R74, R96.reuse, R24 ;  /* 0x000000604a18722b */ /* 0x080fe40000000018 */
[-C--:B------:R-:W-:Y:S02]  /*6030*/  DFMA R22, R72, R96.reuse, R22 ;  /* 0x000000604816722b */ /* 0x080fe40000000016 */
[-C--:B------:R-:W-:Y:S01]  /*6040*/  DFMA R20, R70, R96.reuse, R20 ;  /* 0x000000604614722b */ /* 0x080fe20000000014 */
[----:B------:R1:W-:Y:S04]  /*6050*/  @!P4 ST.E.64 desc[UR34][R12.64], R28 ;  /* 0x0000001c0c00c985 */ /* 0x0003e8000c101b22 */
[----:B------:R1:W-:Y:S04]  /*6060*/  @!P3 ST.E.64 desc[UR34][R12.64+0x100], R26 ;  /* 0x0001001a0c00b985 */ /* 0x0003e8000c101b22 */
[----:B------:R1:W-:Y:S04]  /*6070*/  @!P2 ST.E.64 desc[UR34][R10.64], R24 ;  /* 0x000000180a00a985 */ /* 0x0003e8000c101b22 */
[----:B------:R1:W-:Y:S04]  /*6080*/  @!P1 ST.E.64 desc[UR34][R10.64+0x100], R22 ;  /* 0x000100160a009985 */ /* 0x0003e8000c101b22 */
[----:B------:R1:W-:Y:S01]  /*6090*/  @!P0 ST.E.64 desc[UR34][R14.64], R20 ;  /* 0x000000140e008985 */ /* 0x0003e2000c101b22 */
[----:B------:R-:W-:Y:S01]  /*60a0*/  ISETP.GE.OR P0, PT, R85, R88, !P5 ;  /* 0x000000585500720c */ /* 0x000fe20006f06670 */
[----:B------:R-:W-:-:S12]  /*60b0*/  DFMA R30, R68, R96, R30 ;  /* 0x00000060441e722b */ /* 0x000fd8000000001e */
[----:B------:R-:W-:Y:S05]  /*60c0*/  @P0 BRA `(.L_x_18) ;  /* 0x0000000c006c0947 */ /* 0x000fea0003800000 */
[----:B------:R3:W-:Y:S01]  /*60d0*/  ST.E.64 desc[UR34][R14.64+0x100], R30 ;  /* 0x0001001e0e007985 */ /* 0x0007e2000c101b22 */
[----:B------:R-:W-:Y:S05]  /*60e0*/  BRA `(.L_x_18) ;  /* 0x0000000c00647947 */ /* 0x000fea0003800000 */
.L_x_17:
[----:B------:R-:W-:Y:S05]  /*60f0*/  WARPSYNC.ALL ;  /* 0x0000000000007948 */ /* 0x000fea0003800000 */
[----:B------:R-:W-:Y:S01]  /*6100*/  BAR.SYNC.DEFER_BLOCKING 0x0 ;  /* 0x0000000000007b1d */ /* 0x000fe20000010000 */
[----:B------:R-:W-:Y:S01]  /*6110*/  LOP3.LUT P0, R89, R89, 0xff, RZ, 0xc0, !PT ;  /* 0x000000ff59597812 */ /* 0x000fe2000780c0ff */
[----:B------:R-:W-:Y:S01]  /*6120*/  VIADD R2, R85, 0x1 ;  /* 0x0000000155027836 */ /* 0x000fe20000000000 */
[----:B------:R-:W-:Y:S02]  /*6130*/  LOP3.LUT P1, R90, R90, 0xff, RZ, 0xc0, !PT ;  /* 0x000000ff5a5a7812 */ /* 0x000fe4000782c0ff */
[----:B------:R-:W-:Y:S01]  /*6140*/  ISETP.NE.AND P5, PT, R89, RZ, PT ;  /* 0x000000ff5900720c */ /* 0x000fe20003fa5270 */
[----:B------:R-:W2:Y:S01]  /*6150*/  LDCU UR10, c[0x0][0x380] ;  /* 0x00007000ff0a77ac */ /* 0x000ea20008000800 */
[----:B------:R-:W-:Y:S01]  /*6160*/  ISETP.NE.AND P6, PT, R90, RZ, PT ;  /* 0x000000ff5a00720c */ /* 0x000fe20003fc5270 */
[----:B------:R-:W3:Y:S01]  /*6170*/  LDCU.64 UR6, c[0x0][0x3f8] ;  /* 0x00007f00ff0677ac */ /* 0x000ee20008000a00 */
[----:B------:R-:W4:Y:S01]  /*6180*/  LDCU.64 UR4, c[0x0][0x410] ;  /* 0x00008200ff0477ac */ /* 0x000f220008000a00 */
[----:B------:R-:W-:-:S04]  /*6190*/  DEPBAR.LE SB5, 0xf ;  /* 0x0000d3c00000791a */ /* 0x000fc80000000000 */
[----:B------:R-:W-:Y:S01]  /*61a0*/  STS.128 [R87], R4 ;  /* 0x0000000457007388 */ /* 0x000fe20000000c00 */
[C---:B--2---:R-:W-:Y:S02]  /*61b0*/  ISETP.GE.OR P0, PT, R85.reuse, UR10, !P0 ;  /* 0x0000000a55007c0c */ /* 0x044fe4000c706670 */
[----:B------:R-:W-:Y:S01]  /*61c0*/  ISETP.GE.OR P1, PT, R85, UR10, !P1 ;  /* 0x0000000a55007c0c */ /* 0x000fe2000cf26670 */
[----:B------:R-:W-:-:S04]  /*61d0*/  DEPBAR.LE SB5, 0xe ;  /* 0x0000d3800000791a */ /* 0x000fc80000000000 */
[----:B------:R-:W-:Y:S01]  /*61e0*/  STS.128 [R87+0x40], R8 ;  /* 0x0000400857007388 */ /* 0x000fe20000000c00 */
[C---:B------:R-:W-:Y:S02]  /*61f0*/  ISETP.GE.OR P3, PT, R2.reuse, UR10, !P5 ;  /* 0x0000000a02007c0c */ /* 0x040fe4000ef66670 */
[----:B------:R-:W-:Y:S01]  /*6200*/  ISETP.GE.OR P2, PT, R2, UR10, !P6 ;  /* 0x0000000a02007c0c */ /* 0x000fe2000f746670 */
[----:B------:R-:W-:-:S04]  /*6210*/  DEPBAR.LE SB5, 0xc ;  /* 0x0000d3000000791a */ /* 0x000fc80000000000 */
[----:B------:R-:W-:Y:S01]  /*6220*/  STS.128 [R87+0x80], R12 ;  /* 0x0000800c57007388 */ /* 0x000fe20000000c00 */
[----:B------:R-:W-:-:S03]  /*6230*/  VIADD R2, R85, 0x2 ;  /* 0x0000000255027836 */ /* 0x000fc60000000000 */
[----:B------:R-:W-:Y:S01]  /*6240*/  STS.128 [R87+0xc0], R16 ;  /* 0x0000c01057007388 */ /* 0x000fe20000000c00 */
[----:B------:R-:W-:Y:S01]  /*6250*/  BAR.SYNC.DEFER_BLOCKING 0x0 ;  /* 0x0000000000007b1d */ /* 0x000fe20000010000 */
[----:B------:R-:W-:-:S05]  /*6260*/  ISETP.GE.OR P4, PT, R2, UR10, !P5 ;  /* 0x0000000a02007c0c */ /* 0x000fca000ef86670 */
[----:B------:R-:W2:Y:S04]  /*6270*/  @!P0 LDS.64 R74, [R84+UR29] ;  /* 0x0000001d544a8984 */ /* 0x000ea80008000a00 */
[----:B------:R-:W3:Y:S04]  /*6280*/  LDS.64 R76, [R84+UR29+0x100] ;  /* 0x0001001d544c7984 */ /* 0x000ee80008000a00 */
[----:B------:R-:W4:Y:S04]  /*6290*/  LDS.64 R72, [R84+UR29+0x220] ;  /* 0x0002201d54487984 */ /* 0x000f280008000a00 */
[----:B-1----:R-:W1:Y:S04]  /*62a0*/  LDS.64 R70, [R84+UR29+0x320] ;  /* 0x0003201d54467984 */ /* 0x002e680008000a00 */
[----:B------:R-:W-:Y:S04]  /*62b0*/  LDS.64 R4, [R84+UR29+0x540] ;  /* 0x0005401d54047984 */ /* 0x000fe80008000a00 */
[----:B------:R-:W1:Y:S04]  /*62c0*/  LDS.64 R68, [R84+UR29+0x440] ;  /* 0x0004401d54447984 */ /* 0x000e680008000a00 */
[----:B------:R-:W1:Y:S04]  /*62d0*/  LDS.64 R8, [R84+UR29+0x660] ;  /* 0x0006601d54087984 */ /* 0x000e680008000a00 */
[----:B------:R-:W1:Y:S01]  /*62e0*/  LDS.64 R6, [R84+UR29+0x760] ;  /* 0x0007601d54067984 */ /* 0x000e620008000a00 */
[----:B--2---:R-:W-:-:S02]  /*62f0*/  @!P0 DMUL R74, R74, R98 ;  /* 0x000000624a4a8228 */ /* 0x004fc40000000000 */
[----:B---3--:R-:W-:-:S05]  /*6300*/  @!P1 DMUL R76, R76, R98 ;  /* 0x000000624c4c9228 */ /* 0x008fca0000000000 */
[----:B------:R-:W-:Y:S01]  /*6310*/  @!P0 ST.E.64 desc[UR34][R100.64], R74 ;  /* 0x0000004a64008985 */ /* 0x000fe2000c101b22 */
[----:B------:R-:W-:Y:S01]  /*6320*/  IADD3 R10, P0, PT, R100, UR6, RZ ;  /* 0x00000006640a7c10 */ /* 0x000fe2000ff1e0ff */
[-C--:B----4-:R-:W-:Y:S02]  /*6330*/  @!P3 DMUL R72, R72, R98.reuse ;  /* 0x000000624848b228 */ /* 0x090fe40000000000 */
[----:B------:R-:W-:Y:S01]  /*6340*/  @!P1 ST.E.64 desc[UR34][R100.64+0x100], R76 ;  /* 0x0001004c64009985 */ /* 0x000fe2000c101b22 */
[-C--:B-1----:R-:W-:Y:S01]  /*6350*/  @!P2 DMUL R70, R70, R98.reuse ;  /* 0x000000624646a228 */ /* 0x082fe20000000000 */
[----:B------:R-:W-:Y:S02]  /*6360*/  IADD3.X R11, PT, PT, R101, UR7, RZ, P0, !PT ;  /* 0x00000007650b7c10 */ /* 0x000fe400087fe4ff */
[----:B------:R-:W-:Y:S01]  /*6370*/  ISETP.GE.OR P1, PT, R2, UR10, !P6 ;  /* 0x0000000a02007c0c */ /* 0x000fe2000f726670 */
[----:B------:R-:W-:Y:S01]  /*6380*/  VIADD R2, R85, 0x3 ;  /* 0x0000000355027836 */ /* 0x000fe20000000000 */
[----:B------:R-:W-:Y:S01]  /*6390*/  IADD3 R12, P0, PT, R10, UR6, RZ ;  /* 0x000000060a0c7c10 */ /* 0x000fe2000ff1e0ff */
[----:B------:R-:W-:Y:S01]  /*63a0*/  @!P3 ST.E.64 desc[UR34][R10.64], R72 ;  /* 0x000000480a00b985 */ /* 0x000fe2000c101b22 */
[----:B------:R-:W-:-:S02]  /*63b0*/  @!P4 DMUL R68, R68, R98 ;  /* 0x000000624444c228 */ /* 0x000fc40000000000 */
[C---:B------:R-:W-:Y:S01]  /*63c0*/  ISETP.GE.OR P3, PT, R2.reuse, UR10, !P5 ;  /* 0x0000000a02007c0c */ /* 0x040fe2000ef66670 */
[----:B------:R-:W-:Y:S01]  /*63d0*/  @!P2 ST.E.64 desc[UR34][R10.64+0x100], R70 ;  /* 0x000100460a00a985 */ /* 0x000fe2000c101b22 */
[----:B------:R-:W-:Y:S01]  /*63e0*/  ISETP.GE.OR P2, PT, R2, UR10, !P6 ;  /* 0x0000000a02007c0c */ /* 0x000fe2000f746670 */
[----:B------:R-:W-:Y:S01]  /*63f0*/  VIADD R2, R85, 0x8 ;  /* 0x0000000855027836 */ /* 0x000fe20000000000 */
[----:B------:R-:W-:-:S03]  /*6400*/  IADD3.X R13, PT, PT, R11, UR7, RZ, P0, !PT ;  /* 0x000000070b0d7c10 */ /* 0x000fc600087fe4ff */
[-C--:B------:R-:W-:Y:S01]  /*6410*/  @!P1 DMUL R14, R4, R98.reuse ;  /* 0x00000062040e9228 */ /* 0x080fe20000000000 */
[----:B------:R-:W-:Y:S01]  /*6420*/  IADD3 R4, P0, PT, R12, UR6, RZ ;  /* 0x000000060c047c10 */ /* 0x000fe2000ff1e0ff */
[----:B------:R-:W-:Y:S04]  /*6430*/  @!P4 ST.E.64 desc[UR34][R12.64], R68 ;  /* 0x000000440c00c985 */ /* 0x000fe8000c101b22 */
[-C--:B------:R-:W-:Y:S01]  /*6440*/  @!P3 DMUL R8, R8, R98.reuse ;  /* 0x000000620808b228 */ /* 0x080fe20000000000 */
[----:B------:R-:W-:Y:S01]  /*6450*/  IADD3.X R5, PT, PT, R13, UR7, RZ, P0, !PT ;  /* 0x000000070d057c10 */ /* 0x000fe200087fe4ff */
[----:B------:R-:W-:Y:S01]  /*6460*/  @!P2 DMUL R6, R6, R98 ;  /* 0x000000620606a228 */ /* 0x000fe20000000000 */
[----:B------:R-:W-:Y:S01]  /*6470*/  @!P1 ST.E.64 desc[UR34][R12.64+0x100], R14 ;  /* 0x0001000e0c009985 */ /* 0x000fe2000c101b22 */
[----:B------:R-:W-:-:S02]  /*6480*/  ISETP.GE.OR P0, PT, R2, UR10, !P5 ;  /* 0x0000000a02007c0c */ /* 0x000fc4000ef06670 */
[----:B------:R-:W-:Y:S01]  /*6490*/  ISETP.GE.OR P1, PT, R2, UR10, !P6 ;  /* 0x0000000a02007c0c */ /* 0x000fe2000f726670 */
[----:B------:R1:W-:Y:S01]  /*64a0*/  @!P3 ST.E.64 desc[UR34][R4.64], R8 ;  /* 0x000000080400b985 */ /* 0x0003e2000c101b22 */
[----:B------:R-:W-:-:S03]  /*64b0*/  VIADD R2, R85, 0x9 ;  /* 0x0000000955027836 */ /* 0x000fc60000000000 */
[----:B------:R-:W-:Y:S01]  /*64c0*/  @!P2 ST.E.64 desc[UR34][R4.64+0x100], R6 ;  /* 0x000100060400a985 */ /* 0x000fe2000c101b22 */
[----:B------:R-:W-:Y:S01]  /*64d0*/  BAR.SYNC.DEFER_BLOCKING 0x0 ;  /* 0x0000000000007b1d */ /* 0x000fe20000010000 */
[----:B------:R-:W-:Y:S02]  /*64e0*/  ISETP.GE.OR P3, PT, R2, UR10, !P5 ;  /* 0x0000000a02007c0c */ /* 0x000fe4000ef66670 */
[----:B-1----:R-:W-:-:S03]  /*64f0*/  IADD3 R8, P2, PT, R100, UR4, RZ ;  /* 0x0000000464087c10 */ /* 0x002fc6000ff5e0ff */
[----:B------:R-:W-:-:S04]  /*6500*/  DEPBAR.LE SB5, 0x8 ;  /* 0x0000d2000000791a */ /* 0x000fc80000000000 */
[----:B------:R-:W-:Y:S01]  /*6510*/  STS.128 [R87], R32 ;  /* 0x0000002057007388 */ /* 0x000fe20000000c00 */
[----:B------:R-:W-:Y:S02]  /*6520*/  IADD3.X R9, PT, PT, R101, UR5, RZ, P2, !PT ;  /* 0x0000000565097c10 */ /* 0x000fe400097fe4ff */
[----:B------:R-:W-:Y:S01]  /*6530*/  ISETP.GE.OR P2, PT, R2, UR10, !P6 ;  /* 0x0000000a02007c0c */ /* 0x000fe2000f746670 */
[----:B------:R-:W-:Y:S01]  /*6540*/  STS.128 [R87+0x40], R28 ;  /* 0x0000401c57007388 */ /* 0x000fe20000000c00 */
[----:B------:R-:W-:-:S03]  /*6550*/  VIADD R2, R85, 0xa ;  /* 0x0000000a55027836 */ /* 0x000fc60000000000 */
[----:B------:R-:W-:Y:S02]  /*6560*/  STS.128 [R87+0x80], R24 ;  /* 0x0000801857007388 */ /* 0x000fe40000000c00 */
[----:B------:R-:W-:Y:S02]  /*6570*/  ISETP.GE.OR P4, PT, R2, UR10, !P5 ;  /* 0x0000000a02007c0c */ /* 0x000fe4000ef86670 */
[----:B------:R-:W-:Y:S01]  /*6580*/  STS.128 [R87+0xc0], R20 ;  /* 0x0000c01457007388 */ /* 0x000fe20000000c00 */
[----:B------:R-:W-:Y:S06]  /*6590*/  BAR.SYNC.DEFER_BLOCKING 0x0 ;  /* 0x0000000000007b1d */ /* 0x000fec0000010000 */
[----:B------:R-:W1:Y:S04]  /*65a0*/  @!P0 LDS.64 R12, [R84+UR29] ;  /* 0x0000001d540c8984 */ /* 0x000e680008000a00 */
[----:B------:R-:W2:Y:S04]  /*65b0*/  LDS.64 R68, [R84+UR29+0x100] ;  /* 0x0001001d54447984 */ /* 0x000ea80008000a00 */
[----:B------:R-:W3:Y:S04]  /*65c0*/  LDS.64 R18, [R84+UR29+0x220] ;  /* 0x0002201d54127984 */ /* 0x000ee80008000a00 */
[----:B------:R-:W4:Y:S04]  /*65d0*/  LDS.64 R16, [R84+UR29+0x320] ;  /* 0x0003201d54107984 */ /* 0x000f280008000a00 */
[----:B------:R-:W4:Y:S04]  /*65e0*/  LDS.64 R6, [R84+UR29+0x440] ;  /* 0x0004401d54067984 */ /* 0x000f280008000a00 */
[----:B------:R-:W-:Y:S04]  /*65f0*/  LDS.64 R4, [R84+UR29+0x540] ;  /* 0x0005401d54047984 */ /* 0x000fe80008000a00 */
[----:B------:R-:W4:Y:S01]  /*6600*/  LDS.64 R14, [R84+UR29+0x660] ;  /* 0x0006601d540e7984 */ /* 0x000f220008000a00 */
[----:B-1----:R-:W-:-:S03]  /*6610*/  @!P0 DMUL R20, R12, R98 ;  /* 0x000000620c148228 */ /* 0x002fc60000000000 */
[----:B------:R-:W1:Y:S01]  /*6620*/  LDS.64 R12, [R84+UR29+0x760] ;  /* 0x0007601d540c7984 */ /* 0x000e620008000a00 */
[----:B--2---:R-:W-:-:S03]  /*6630*/  @!P1 DMUL R68, R68, R98 ;  /* 0x0000006244449228 */ /* 0x004fc60000000000 */
[----:B------:R2:W-:Y:S01]  /*6640*/  @!P0 ST.E.64 desc[UR34][R8.64], R20 ;  /* 0x0000001408008985 */ /* 0x0005e2000c101b22 */
[----:B------:R-:W-:Y:S01]  /*6650*/  IADD3 R10, P0, PT, R10, UR4, RZ ;  /* 0x000000040a0a7c10 */ /* 0x000fe2000ff1e0ff */
[-C--:B---3--:R-:W-:Y:S02]  /*6660*/  @!P3 DMUL R18, R18, R98.reuse ;  /* 0x000000621212b228 */ /* 0x088fe40000000000 */
[----:B------:R-:W-:Y:S01]  /*6670*/  @!P1 ST.E.64 desc[UR34][R8.64+0x100], R68 ;  /* 0x0001004408009985 */ /* 0x000fe2000c101b22 */
[-C--:B----4-:R-:W-:Y:S01]  /*6680*/  @!P2 DMUL R22, R16, R98.reuse ;  /* 0x000000621016a228 */ /* 0x090fe20000000000 */
        /* <DEDUP_REMOVED lines=10> */
[----:B------:R-:W-:-:S05]  /*6730*/  IADD3.X R17, PT, PT, R11, UR7, RZ, P0, !PT ;  /* 0x000000070b117c10 */ /* 0x000fca00087fe4ff */
[----:B------:R3:W-:Y:S04]  /*6740*/  @!P4 ST.E.64 desc[UR34][R16.64], R6 ;  /* 0x000000061000c985 */ /* 0x0007e8000c101b22 */
[-C--:B------:R-:W-:Y:S02]  /*6750*/  @!P3 DMUL R14, R14, R98.reuse ;  /* 0x000000620e0eb228 */ /* 0x080fe40000000000 */
[-C--:B--2---:R-:W-:Y:S01]  /*6760*/  @!P1 DMUL R20, R4, R98.reuse ;  /* 0x0000006204149228 */ /* 0x084fe20000000000 */
[----:B------:R-:W-:Y:S01]  /*6770*/  IADD3 R4, P0, PT, R16, UR6, RZ ;  /* 0x0000000610047c10 */ /* 0x000fe2000ff1e0ff */
[----:B-1----:R-:W-:-:S03]  /*6780*/  @!P2 DMUL R12, R12, R98 ;  /* 0x000000620c0ca228 */ /* 0x002fc60000000000 */
[----:B------:R-:W-:Y:S02]  /*6790*/  IADD3.X R5, PT, PT, R17, UR7, RZ, P0, !PT ;  /* 0x0000000711057c10 */ /* 0x000fe400087fe4ff */
[----:B------:R-:W-:Y:S01]  /*67a0*/  ISETP.GE.OR P0, PT, R2, UR10, !P5 ;  /* 0x0000000a02007c0c */ /* 0x000fe2000ef06670 */
[----:B---3--:R-:W-:Y:S02]  /*67b0*/  @!P1 IMAD.MOV.U32 R6, RZ, RZ, R16 ;  /* 0x000000ffff069224 */ /* 0x008fe400078e0010 */
[----:B------:R-:W-:-:S05]  /*67c0*/  @!P1 IMAD.MOV.U32 R7, RZ, RZ, R17 ;  /* 0x000000ffff079224 */ /* 0x000fca00078e0011 */
[----:B------:R-:W-:Y:S01]  /*67d0*/  @!P1 ST.E.64 desc[UR34][R6.64+0x100], R20 ;  /* 0x0001001406009985 */ /* 0x000fe2000c101b22 */
[----:B------:R-:W-:-:S03]  /*67e0*/  IADD3 R8, P1, PT, R8, UR4, RZ ;  /* 0x0000000408087c10 */ /* 0x000fc6000ff3e0ff */
[----:B------:R-:W-:Y:S01]  /*67f0*/  @!P3 ST.E.64 desc[UR34][R4.64], R14 ;  /* 0x0000000e0400b985 */ /* 0x000fe2000c101b22 */
[----:B------:R-:W-:-:S03]  /*6800*/  IADD3.X R9, PT, PT, R9, UR5, RZ, P1, !PT ;  /* 0x0000000509097c10 */ /* 0x000fc60008ffe4ff */
[----:B------:R-:W-:Y:S01]  /*6810*/  @!P2 ST.E.64 desc[UR34][R4.64+0x100], R12 ;  /* 0x0001000c0400a985 */ /* 0x000fe2000c101b22 */
[----:B------:R-:W-:Y:S01]  /*6820*/  BAR.SYNC.DEFER_BLOCKING 0x0 ;  /* 0x0000000000007b1d */ /* 0x000fe20000010000 */
[----:B------:R-:W-:Y:S01]  /*6830*/  ISETP.GE.OR P2, PT, R2, UR10, !P6 ;  /* 0x0000000a02007c0c */ /* 0x000fe2000f746670 */
[----:B------:R-:W-:-:S05]  /*6840*/  VIADD R2, R85, 0x11 ;  /* 0x0000001155027836 */ /* 0x000fca0000000000 */
[C---:B------:R-:W-:Y:S02]  /*6850*/  ISETP.GE.OR P4, PT, R2.reuse, UR10, !P5 ;  /* 0x0000000a02007c0c */ /* 0x040fe4000ef86670 */
[----:B------:R-:W-:Y:S01]  /*6860*/  ISETP.GE.OR P1, PT, R2, UR10, !P6 ;  /* 0x0000000a02007c0c */ /* 0x000fe2000f726670 */
[----:B------:R-:W-:-:S05]  /*6870*/  VIADD R2, R85, 0x12 ;  /* 0x0000001255027836 */ /* 0x000fca0000000000 */
[----:B------:R-:W-:Y:S01]  /*6880*/  ISETP.GE.OR P3, PT, R2, UR10, !P5 ;  /* 0x0000000a02007c0c */ /* 0x000fe2000ef66670 */
[----:B------:R-:W-:-:S04]  /*6890*/  DEPBAR.LE SB5, 0x5 ;  /* 0x0000d1400000791a */ /* 0x000fc80000000000 */
[----:B------:R-:W-:Y:S04]  /*68a0*/  STS.128 [R87], R36 ;  /* 0x0000002457007388 */ /* 0x000fe80000000c00 */
[----:B------:R-:W-:Y:S04]  /*68b0*/  STS.128 [R87+0x40], R40 ;  /* 0x0000402857007388 */ /* 0x000fe80000000c00 */
[----:B------:R-:W-:Y:S01]  /*68c0*/  STS.128 [R87+0x80], R44 ;  /* 0x0000802c57007388 */ /* 0x000fe20000000c00 */
[----:B------:R-:W-:-:S04]  /*68d0*/  DEPBAR.LE SB5, 0x4 ;  /* 0x0000d1000000791a */ /* 0x000fc80000000000 */
[----:B------:R-:W-:Y:S01]  /*68e0*/  STS.128 [R87+0xc0], R48 ;  /* 0x0000c03057007388 */ /* 0x000fe20000000c00 */
[----:B------:R-:W-:Y:S06]  /*68f0*/  BAR.SYNC.DEFER_BLOCKING 0x0 ;  /* 0x0000000000007b1d */ /* 0x000fec0000010000 */
[----:B------:R-:W1:Y:S04]  /*6900*/  @!P0 LDS.64 R20, [R84+UR29] ;  /* 0x0000001d54148984 */ /* 0x000e680008000a00 */
[----:B------:R-:W2:Y:S04]  /*6910*/  LDS.64 R22, [R84+UR29+0x100] ;  /* 0x0001001d54167984 */ /* 0x000ea80008000a00 */
[----:B------:R-:W3:Y:S04]  /*6920*/  LDS.64 R18, [R84+UR29+0x220] ;  /* 0x0002201d54127984 */ /* 0x000ee80008000a00 */
[----:B------:R-:W4:Y:S04]  /*6930*/  LDS.64 R16, [R84+UR29+0x320] ;  /* 0x0003201d54107984 */ /* 0x000f280008000a00 */
[----:B------:R-:W4:Y:S04]  /*6940*/  LDS.64 R4, [R84+UR29+0x440] ;  /* 0x0004401d54047984 */ /* 0x000f280008000a00 */
[----:B------:R-:W4:Y:S04]  /*6950*/  LDS.64 R14, [R84+UR29+0x540] ;  /* 0x0005401d540e7984 */ /* 0x000f280008000a00 */
[----:B------:R-:W4:Y:S04]  /*6960*/  LDS.64 R12, [R84+UR29+0x660] ;  /* 0x0006601d540c7984 */ /* 0x000f280008000a00 */
[----:B------:R-:W4:Y:S01]  /*6970*/  LDS.64 R6, [R84+UR29+0x760] ;  /* 0x0007601d54067984 */ /* 0x000f220008000a00 */
[----:B-1----:R-:W-:-:S02]  /*6980*/  @!P0 DMUL R20, R20, R98 ;  /* 0x0000006214148228 */ /* 0x002fc40000000000 */
[----:B--2---:R-:W-:-:S05]  /*6990*/  @!P2 DMUL R22, R22, R98 ;  /* 0x000000621616a228 */ /* 0x004fca0000000000 */
[----:B------:R1:W-:Y:S01]  /*69a0*/  @!P0 ST.E.64 desc[UR34][R8.64], R20 ;  /* 0x0000001408008985 */ /* 0x0003e2000c101b22 */
[----:B------:R-:W-:Y:S01]  /*69b0*/  IADD3 R10, P0, PT, R10, UR4, RZ ;  /* 0x000000040a0a7c10 */ /* 0x000fe2000ff1e0ff */
[-C--:B---3--:R-:W-:Y:S02]  /*69c0*/  @!P4 DMUL R18, R18, R98.reuse ;  /* 0x000000621212c228 */ /* 0x088fe40000000000 */
[----:B------:R2:W-:Y:S01]  /*69d0*/  @!P2 ST.E.64 desc[UR34][R8.64+0x100], R22 ;  /* 0x000100160800a985 */ /* 0x0005e2000c101b22 */
[-C--:B----4-:R-:W-:Y:S01]  /*69e0*/  @!P1 DMUL R16, R16, R98.reuse ;  /* 0x0000006210109228 */ /* 0x090fe20000000000 */
[----:B------:R-:W-:Y:S02]  /*69f0*/  IADD3.X R11, PT, PT, R11, UR5, RZ, P0, !PT ;  /* 0x000000050b0b7c10 */ /* 0x000fe400087fe4ff */
[----:B------:R-:W-:Y:S01]  /*6a00*/  ISETP.GE.OR P0, PT, R2, UR10, !P6 ;  /* 0x0000000a02007c0c */ /* 0x000fe2000f706670 */
[----:B------:R-:W-:Y:S01]  /*6a10*/  VIADD R2, R85, 0x13 ;  /* 0x0000001355027836 */ /* 0x000fe20000000000 */
[----:B------:R-:W-:Y:S01]  /*6a20*/  @!P3 DMUL R4, R4, R98 ;  /* 0x000000620404b228 */ /* 0x000fe20000000000 */
[----:B------:R-:W-:Y:S03]  /*6a30*/  @!P4 ST.E.64 desc[UR34][R10.64], R18 ;  /* 0x000000120a00c985 */ /* 0x000fe6000c101b22 */
[C---:B------:R-:W-:Y:S01]  /*6a40*/  ISETP.GE.OR P2, PT, R2.reuse, UR10, !P5 ;  /* 0x0000000a02007c0c */ /* 0x040fe2000ef46670 */
[----:B------:R3:W-:Y:S01]  /*6a50*/  @!P1 ST.E.64 desc[UR34][R10.64+0x100], R16 ;  /* 0x000100100a009985 */ /* 0x0007e2000c101b22 */
[----:B------:R-:W-:-:S05]  /*6a60*/  ISETP.GE.OR P1, PT, R2, UR10, !P6 ;  /* 0x0000000a02007c0c */ /* 0x000fca000f726670 */
[----:B------:R-:W-:-:S06]  /*6a70*/  @!P0 DMUL R14, R14, R98 ;  /* 0x000000620e0e8228 */ /* 0x000fcc0000000000 */
[-C--:B------:R-:W-:Y:S01]  /*6a80*/  @!P2 DMUL R12, R12, R98.reuse ;  /* 0x000000620c0ca228 */ /* 0x080fe20000000000 */
[----:B-1----:R-:W-:Y:S01]  /*6a90*/  IADD3 R20, P4, PT, R10, UR6, RZ ;  /* 0x000000060a147c10 */ /* 0x002fe2000ff9e0ff */
[----:B------:R-:W-:-:S03]  /*6aa0*/  @!P1 DMUL R6, R6, R98 ;  /* 0x0000006206069228 */ /* 0x000fc60000000000 */
[----:B------:R-:W-:-:S05]  /*6ab0*/  IADD3.X R21, PT, PT, R11, UR7, RZ, P4, !PT ;  /* 0x000000070b157c10 */ /* 0x000fca000a7fe4ff */
[----:B------:R-:W-:Y:S01]  /*6ac0*/  @!P3 ST.E.64 desc[UR34][R20.64], R4 ;  /* 0x000000041400b985 */ /* 0x000fe2000c101b22 */
[----:B------:R-:W-:-:S03]  /*6ad0*/  IADD3 R2, P3, PT, R20, UR6, RZ ;  /* 0x0000000614027c10 */ /* 0x000fc6000ff7e0ff */
[----:B------:R-:W-:Y:S01]  /*6ae0*/  @!P0 ST.E.64 desc[UR34][R20.64+0x100], R14 ;  /* 0x0001000e14008985 */ /* 0x000fe2000c101b22 */
[----:B------:R-:W-:Y:S02]  /*6af0*/  IADD3.X R3, PT, PT, R21, UR7, RZ, P3, !PT ;  /* 0x0000000715037c10 */ /* 0x000fe40009ffe4ff */
[----:B--2---:R-:W-:-:S03]  /*6b00*/  IADD3 R8, P0, PT, R8, UR4, RZ ;  /* 0x0000000408087c10 */ /* 0x004fc6000ff1e0ff */
[----:B------:R-:W-:Y:S01]  /*6b10*/  @!P2 ST.E.64 desc[UR34][R2.64], R12 ;  /* 0x0000000c0200a985 */ /* 0x000fe2000c101b22 */
[----:B------:R-:W-:Y:S02]  /*6b20*/  IADD3.X R9, PT, PT, R9, UR5, RZ, P0, !PT ;  /* 0x0000000509097c10 */ /* 0x000fe400087fe4ff */
[----:B---3--:R-:W-:Y:S01]  /*6b30*/  IADD3 R10, P0, PT, R10, UR4, RZ ;  /* 0x000000040a0a7c10 */ /* 0x008fe2000ff1e0ff */
[----:B------:R1:W-:Y:S03]  /*6b40*/  @!P1 ST.E.64 desc[UR34][R2.64+0x100], R6 ;  /* 0x0001000602009985 */ /* 0x0003e6000c101b22 */
[----:B------:R-:W-:Y:S01]  /*6b50*/  IADD3.X R11, PT, PT, R11, UR5, RZ, P0, !PT ;  /* 0x000000050b0b7c10 */ /* 0x000fe200087fe4ff */
[----:B------:R-:W-:Y:S06]  /*6b60*/  BAR.SYNC.DEFER_BLOCKING 0x0 ;  /* 0x0000000000007b1d */ /* 0x000fec0000010000 */
[----:B-----5:R-:W-:Y:S01]  /*6b70*/  STS.128 [R87], R64 ;  /* 0x0000004057007388 */ /* 0x020fe20000000c00 */
[----:B-1----:R-:W-:-:S03]  /*6b80*/  VIADD R2, R85, 0x18 ;  /* 0x0000001855027836 */ /* 0x002fc60000000000 */
[----:B------:R-:W-:Y:S02]  /*6b90*/  STS.128 [R87+0x40], R60 ;  /* 0x0000403c57007388 */ /* 0x000fe40000000c00 */
[C---:B------:R-:W-:Y:S02]  /*6ba0*/  ISETP.GE.OR P1, PT, R2.reuse, UR10, !P5 ;  /* 0x0000000a02007c0c */ /* 0x040fe4000ef26670 */
[----:B------:R-:W-:Y:S01]  /*6bb0*/  STS.128 [R87+0x80], R56 ;  /* 0x0000803857007388 */ /* 0x000fe20000000c00 */
[----:B------:R-:W-:Y:S01]  /*6bc0*/  ISETP.GE.OR P3, PT, R2, UR10, !P6 ;  /* 0x0000000a02007c0c */ /* 0x000fe2000f766670 */
[----:B------:R-:W-:Y:S02]  /*6bd0*/  VIADD R2, R85, 0x19 ;  /* 0x0000001955027836 */ /* 0x000fe40000000000 */
[----:B------:R-:W-:Y:S01]  /*6be0*/  STS.128 [R87+0xc0], R52 ;  /* 0x0000c03457007388 */ /* 0x000fe20000000c00 */
[----:B------:R-:W-:Y:S02]  /*6bf0*/  BAR.SYNC.DEFER_BLOCKING 0x0 ;  /* 0x0000000000007b1d */ /* 0x000fe40000010000 */
[----:B------:R-:W-:-:S02]  /*6c00*/  ISETP.GE.OR P2, PT, R2, UR10, !P5 ;  /* 0x0000000a02007c0c */ /* 0x000fc4000ef46670 */
[----:B------:R-:W-:Y:S01]  /*6c10*/  ISETP.GE.OR P4, PT, R2, UR10, !P6 ;  /* 0x0000000a02007c0c */ /* 0x000fe2000f786670 */
[C---:B------:R-:W-:Y:S02]  /*6c20*/  VIADD R2, R85.reuse, 0x1a ;  /* 0x0000001a55027836 */ /* 0x040fe40000000000 */
[----:B------:R-:W-:-:S03]  /*6c30*/  VIADD R85, R85, 0x1b ;  /* 0x0000001b55557836 */ /* 0x000fc60000000000 */
[----:B------:R-:W-:Y:S01]  /*6c40*/  ISETP.GE.OR P0, PT, R2, UR10, !P5 ;  /* 0x0000000a02007c0c */ /* 0x000fe2000ef06670 */
[----:B------:R-:W1:Y:S04]  /*6c50*/  LDS.64 R24, [R84+UR29] ;  /* 0x0000001d54187984 */ /* 0x000e680008000a00 */
[----:B------:R-:W2:Y:S04]  /*6c60*/  LDS.64 R22, [R84+UR29+0x100] ;  /* 0x0001001d54167984 */ /* 0x000ea80008000a00 */
[----:B------:R-:W3:Y:S04]  /*6c70*/  LDS.64 R16, [R84+UR29+0x220] ;  /* 0x0002201d54107984 */ /* 0x000ee80008000a00 */
[----:B------:R-:W4:Y:S04]  /*6c80*/  LDS.64 R14, [R84+UR29+0x320] ;  /* 0x0003201d540e7984 */ /* 0x000f280008000a00 */
[----:B------:R-:W4:Y:S04]  /*6c90*/  LDS.64 R12, [R84+UR29+0x440] ;  /* 0x0004401d540c7984 */ /* 0x000f280008000a00 */
[----:B------:R-:W4:Y:S04]  /*6ca0*/  LDS.64 R6, [R84+UR29+0x540] ;  /* 0x0005401d54067984 */ /* 0x000f280008000a00 */
[----:B------:R-:W4:Y:S04]  /*6cb0*/  LDS.64 R4, [R84+UR29+0x660] ;  /* 0x0006601d54047984 */ /* 0x000f280008000a00 */
[----:B------:R-:W4:Y:S01]  /*6cc0*/  LDS.64 R18, [R84+UR29+0x760] ;  /* 0x0007601d54127984 */ /* 0x000f220008000a00 */
[----:B-1----:R-:W-:-:S02]  /*6cd0*/  DMUL R24, R24, R98 ;  /* 0x0000006218187228 */ /* 0x002fc40000000000 */
[----:B--2---:R-:W-:-:S05]  /*6ce0*/  DMUL R22, R22, R98 ;  /* 0x0000006216167228 */ /* 0x004fca0000000000 */
[----:B------:R-:W-:Y:S01]  /*6cf0*/  @!P1 ST.E.64 desc[UR34][R8.64], R24 ;  /* 0x0000001808009985 */ /* 0x000fe2000c101b22 */
[-C--:B---3--:R-:W-:Y:S01]  /*6d00*/  DMUL R16, R16, R98.reuse ;  /* 0x0000006210107228 */ /* 0x088fe20000000000 */
[----:B------:R-:W-:Y:S02]  /*6d10*/  ISETP.GE.OR P1, PT, R2, UR10, !P6 ;  /* 0x0000000a02007c0c */ /* 0x000fe4000f726670 */
[----:B------:R-:W-:Y:S01]  /*6d20*/  P2R R2, PR, RZ, 0x1 ;  /* 0x00000001ff027803 */ /* 0x000fe20000000000 */
[----:B------:R1:W-:Y:S01]  /*6d30*/  @!P3 ST.E.64 desc[UR34][R8.64+0x100], R22 ;  /* 0x000100160800b985 */ /* 0x0003e2000c101b22 */
[C---:B------:R-:W-:Y:S01]  /*6d40*/  ISETP.GE.OR P3, PT, R85.reuse, UR10, !P5 ;  /* 0x0000000a55007c0c */ /* 0x040fe2000ef66670 */
[-C--:B----4-:R-:W-:Y:S01]  /*6d50*/  DMUL R14, R14, R98.reuse ;  /* 0x000000620e0e7228 */ /* 0x090fe20000000000 */
[----:B------:R-:W-:Y:S01]  /*6d60*/  ISETP.NE.AND P5, PT, R2, RZ, PT ;  /* 0x000000ff0200720c */ /* 0x000fe20003fa5270 */
[----:B------:R2:W-:Y:S01]  /*6d70*/  @!P2 ST.E.64 desc[UR34][R10.64], R16 ;  /* 0x000000100a00a985 */ /* 0x0005e2000c101b22 */
[----:B------:R-:W-:Y:S01]  /*6d80*/  IADD3 R2, P0, PT, R10, UR6, RZ ;  /* 0x000000060a027c10 */ /* 0x000fe2000ff1e0ff */
[-C--:B------:R-:W-:Y:S01]  /*6d90*/  DMUL R20, R12, R98.reuse ;  /* 0x000000620c147228 */ /* 0x080fe20000000000 */
[----:B------:R-:W-:Y:S01]  /*6da0*/  ISETP.GE.OR P2, PT, R85, UR10, !P6 ;  /* 0x0000000a55007c0c */ /* 0x000fe2000f746670 */
[----:B------:R-:W-:Y:S01]  /*6db0*/  DMUL R6, R6, R98 ;  /* 0x0000006206067228 */ /* 0x000fe20000000000 */
[----:B------:R-:W-:-:S02]  /*6dc0*/  IADD3.X R3, PT, PT, R11, UR7, RZ, P0, !PT ;  /* 0x000000070b037c10 */ /* 0x000fc400087fe4ff */
[----:B------:R-:W-:Y:S01]  /*6dd0*/  IADD3 R12, P0, PT, R2, UR6, RZ ;  /* 0x00000006020c7c10 */ /* 0x000fe2000ff1e0ff */
[----:B------:R-:W-:-:S03]  /*6de0*/  DMUL R4, R4, R98 ;  /* 0x0000006204047228 */ /* 0x000fc60000000000 */
[----:B------:R-:W-:Y:S01]  /*6df0*/  IADD3.X R13, PT, PT, R3, UR7, RZ, P0, !PT ;  /* 0x00000007030d7c10 */ /* 0x000fe200087fe4ff */
[----:B------:R-:W-:Y:S01]  /*6e00*/  DMUL R18, R18, R98 ;  /* 0x0000006212127228 */ /* 0x000fe20000000000 */
[----:B-1----:R-:W-:Y:S02]  /*6e10*/  @!P4 IMAD.MOV.U32 R8, RZ, RZ, R10 ;  /* 0x000000ffff08c224 */ /* 0x002fe400078e000a */
[----:B------:R-:W-:-:S05]  /*6e20*/  @!P4 IMAD.MOV.U32 R9, RZ, RZ, R11 ;  /* 0x000000ffff09c224 */ /* 0x000fca00078e000b */
[----:B------:R2:W-:Y:S04]  /*6e30*/  @!P4 ST.E.64 desc[UR34][R8.64+0x100], R14 ;  /* 0x0001000e0800c985 */ /* 0x0005e8000c101b22 */
[----:B------:R2:W-:Y:S04]  /*6e40*/  @!P5 ST.E.64 desc[UR34][R2.64], R20 ;  /* 0x000000140200d985 */ /* 0x0005e8000c101b22 */
[----:B------:R2:W-:Y:S04]  /*6e50*/  @!P1 ST.E.64 desc[UR34][R2.64+0x100], R6 ;  /* 0x0001000602009985 */ /* 0x0005e8000c101b22 */
[----:B------:R2:W-:Y:S04]  /*6e60*/  @!P3 ST.E.64 desc[UR34][R12.64], R4 ;  /* 0x000000040c00b985 */ /* 0x0005e8000c101b22 */
[----:B------:R2:W-:Y:S02]  /*6e70*/  @!P2 ST.E.64 desc[UR34][R12.64+0x100], R18 ;  /* 0x000100120c00a985 */ /* 0x0005e4000c101b22 */
.L_x_18:
[----:B------:R-:W-:-:S13]  /*6e80*/  ISETP.NE.AND P0, PT, R86, RZ, PT ;  /* 0x000000ff5600720c */ /* 0x000fda0003f05270 */
[----:B------:R-:W-:Y:S05]  /*6e90*/  @!P0 EXIT ;  /* 0x000000000000894d */ /* 0x000fea0003800000 */
[----:B------:R-:W4:Y:S01]  /*6ea0*/  LDCU UR4, c[0x0][0x394] ;  /* 0x00007280ff0477ac */ /* 0x000f220008000800 */
[----:B------:R-:W-:Y:S01]  /*6eb0*/  ISETP.NE.AND P1, PT, R0, RZ, PT ;  /* 0x000000ff0000720c */ /* 0x000fe20003f25270 */
[----:B------:R-:W-:-:S06]  /*6ec0*/  UIADD3 UR5, UPT, UPT, UR20, 0x1, URZ ;  /* 0x0000000114057890 */ /* 0x000fcc000fffe0ff */
[----:B--2---:R-:W-:Y:S01]  /*6ed0*/  IMAD.U32 R2, RZ, RZ, UR5 ;  /* 0x00000005ff027e24 */ /* 0x004fe2000f8e00ff */
[----:B----4-:R-:W-:-:S06]  /*6ee0*/  UISETP.NE.AND UP0, UPT, UR5, UR4, UPT ;  /* 0x000000040500728c */ /* 0x010fcc000bf05270 */
[----:B------:R-:W-:Y:S01]  /*6ef0*/  PLOP3.LUT P0, PT, PT, PT, UP0, 0x80, 0x8 ;  /* 0x000000000008781c */ /* 0x000fe20003f0f008 */
[----:B------:R-:W-:Y:S05]  /*6f00*/  WARPSYNC.ALL ;  /* 0x0000000000007948 */ /* 0x000fea0003800000 */
[----:B------:R-:W-:Y:S01]  /*6f10*/  SEL R0, R2, RZ, P0 ;  /* 0x000000ff02007207 */ /* 0x000fe20000000000 */
[----:B------:R-:W-:Y:S06]  /*6f20*/  BAR.SYNC.DEFER_BLOCKING 0x0 ;  /* 0x0000000000007b1d */ /* 0x000fec0000010000 */
[----:B------:R-:W-:Y:S05]  /*6f30*/  @P1 EXIT ;  /* 0x000000000000194d */ /* 0x000fea0003800000 */
[----:B------:R-:W-:Y:S02]  /*6f40*/  MOV R2, UR8 ;  /* 0x0000000800027c02 */ /* 0x000fe40008000f00 */
[----:B------:R-:W-:Y:S01]  /*6f50*/  MOV R3, UR9 ;  /* 0x0000000900037c02 */ /* 0x000fe20008000f00 */
[----:B------:R-:W-:Y:S01]  /*6f60*/  @!PT LDS RZ, [RZ] ;  /* 0x00000000fffff984 */ /* 0x000fe20000000800 */
[----:B------:R-:W-:Y:S01]  /*6f70*/  @!PT LDS RZ, [RZ] ;  /* 0x00000000fffff984 */ /* 0x000fe20000000800 */
[----:B------:R-:W-:Y:S01]  /*6f80*/  @!PT LDS RZ, [RZ] ;  /* 0x00000000fffff984 */ /* 0x000fe20000000800 */
[----:B------:R-:W-:Y:S01]  /*6f90*/  @!PT LDS RZ, [RZ] ;  /* 0x00000000fffff984 */ /* 0x000fe20000000800 */
[----:B------:R-:W-:Y:S06]  /*6fa0*/  MEMBAR.ALL.GPU ;  /* 0x0000000000007992 */ /* 0x000fec000000a000 */
[----:B------:R-:W-:-:S00]  /*6fb0*/  ERRBAR ;  /* 0x00000000000079ab */ /* 0x000fc00000000000 */
[----:B------:R-:W-:Y:S06]  /*6fc0*/  CGAERRBAR ;  /* 0x00000000000075ab */ /* 0x000fec0000000000 */
[----:B------:R-:W-:Y:S01]  /*6fd0*/  STG.E.STRONG.GPU desc[UR34][R2.64], R0 ;  /* 0x0000000002007986 */ /* 0x000fe2000c10f922 */
[----:B------:R-:W-:Y:S05]  /*6fe0*/  EXIT ;  /* 0x000000000000794d */ /* 0x000fea0003800000 */
.L_x_19:
[----:B------:R-:W-:-:S00]  /*6ff0*/  BRA `(.L_x_19) ;  /* 0xfffffffc00fc7947 */ /* 0x000fc0000383ffff */
[----:B------:R-:W-:-:S00]  /*7000*/  NOP ;  /* 0x0000000000007918 */ /* 0x000fc00000000000 */
[----:B------:R-:W-:-:S00]  /*7010*/  NOP ;  /* 0x0000000000007918 */ /* 0x000fc00000000000 */
[----:B------:R-:W-:-:S00]  /*7020*/  NOP ;  /* 0x0000000000007918 */ /* 0x000fc00000000000 */
[----:B------:R-:W-:-:S00]  /*7030*/  NOP ;  /* 0x0000000000007918 */ /* 0x000fc00000000000 */
[----:B------:R-:W-:-:S00]  /*7040*/  NOP ;  /* 0x0000000000007918 */ /* 0x000fc00000000000 */
[----:B------:R-:W-:-:S00]  /*7050*/  NOP ;  /* 0x0000000000007918 */ /* 0x000fc00000000000 */
[----:B------:R-:W-:-:S00]  /*7060*/  NOP ;  /* 0x0000000000007918 */ /* 0x000fc00000000000 */
[----:B------:R-:W-:-:S00]  /*7070*/  NOP ;  /* 0x0000000000007918 */ /* 0x000fc00000000000 */
.L_x_28:


//--------------------- .nv.shared._ZN7cutlass6KernelINS_4gemm6kernel13TrmmUniversalINS1_11threadblock13MmaMultistageINS1_9GemmShapeILi64ELi64ELi16EEENS_9transform11threadblock44PredicatedTileAccessIteratorTriangularMatrixINS_11MatrixShapeILi64ELi16EEEdNS_6layout8RowMajorELi1ENS8_29PitchLinearWarpRakedThreadMapINS_16PitchLinearShapeILi16ELi64EEELi128ENSG_ILi16ELi2EEELi1EEELNS_8SideModeE1ELNS_8FillModeE0ELNS_8DiagTypeE3ENS_5ArrayIdLi1ELb1EEEEENS9_25RegularTileAccessIteratorISC_dNSD_40RowMajorTensorOpMultiplicand64bCrosswiseELi1ESJ_Li8EEELNS_4arch14CacheOperation4KindE0ENSA_INSB_ILi16ELi64EEEdSE_Li0ENS8_31PitchLinearWarpStripedThreadMapINSG_ILi64ELi16EEELi128ESI_Li1EEELSK_1ELSL_2ELSM_0ESO_EENSQ_ISW_dNSD_40RowMajorTensorOpMultiplicandCongruous64bELi0ESZ_Li8EEELSV_0EdSE_NS4_9MmaPolicyINS1_4warp11MmaTensorOpINS6_ILi32ELi32ELi16EEEdSR_dS11_dSE_NS14_17MmaTensorOpPolicyINST_3MmaINS6_ILi8ELi8ELi4EEELi32EdSE_dNSD_11ColumnMajorEdSE_NST_13OpMultiplyAddEEENSB_ILi1ELi1EEEEELi1ELb0EbEENSB_ILi0ELi0EEES1G_Li1EEELi3ELNS1_23SharedMemoryClearOptionE1EbEENS_8epilogue11threadblock8EpilogueIS7_S1F_Li1ENS1L_22PredicatedTileIteratorINS1L_26OutputTileOptimalThreadMapINS1L_15OutputTileShapeILi64ELi8ELi2ELi1ELi1EEENS1P_ILi1ELi4ELi1ELi1ELi4EEELi128ELi1ELi64EEEdLb0ENSD_9NoPermuteELb1EEENS1K_4warp24FragmentIteratorTensorOpIS16_S19_dNSN_IdLi2ELb1EEESE_EENS1V_20TileIteratorTensorOpIS16_S19_dSE_EENS1L_18SharedLoadIteratorINS1S_18CompactedThreadMapEdLi8EEENS1K_6thread17LinearCombinationIdLi1EddLNS24_9ScaleType4KindE0ELNS_15FloatRoundStyleE2EdEENSB_ILi0ELi4EEELi1ELi1EEENS4_30GemmIdentityThreadblockSwizzleILi1EEELSK_1ELSL_2ELSM_0EEEEEvNT_6ParamsE --------------------------
	.section	.nv.shared._ZN7cutlass6KernelINS_4gemm6kernel13TrmmUniversalINS1_11threadblock13MmaMultistageINS1_9GemmShapeILi64ELi64ELi16EEENS_9transform11threadblock44PredicatedTileAccessIteratorTriangularMatrixINS_11MatrixShapeILi64ELi16EEEdNS_6layout8RowMajorELi1ENS8_29PitchLinearWarpRakedThreadMapINS_16PitchLinearShapeILi16ELi64EEELi128ENSG_ILi16ELi2EEELi1EEELNS_8SideModeE1ELNS_8FillModeE0ELNS_8DiagTypeE3ENS_5ArrayIdLi1ELb1EEEEENS9_25RegularTileAccessIteratorISC_dNSD_40RowMajorTensorOpMultiplicand64bCrosswiseELi1ESJ_Li8EEELNS_4arch14CacheOperation4KindE0ENSA_INSB_ILi16ELi64EEEdSE_Li0ENS8_31PitchLinearWarpStripedThreadMapINSG_ILi64ELi16EEELi128ESI_Li1EEELSK_1ELSL_2ELSM_0ESO_EENSQ_ISW_dNSD_40RowMajorTensorOpMultiplicandCongruous64bELi0ESZ_Li8EEELSV_0EdSE_NS4_9MmaPolicyINS1_4warp11MmaTensorOpINS6_ILi32ELi32ELi16EEEdSR_dS11_dSE_NS14_17MmaTensorOpPolicyINST_3MmaINS6_ILi8ELi8ELi4EEELi32EdSE_dNSD_11ColumnMajorEdSE_NST_13OpMultiplyAddEEENSB_ILi1ELi1EEEEELi1ELb0EbEENSB_ILi0ELi0EEES1G_Li1EEELi3ELNS1_23SharedMemoryClearOptionE1EbEENS_8epilogue11threadblock8EpilogueIS7_S1F_Li1ENS1L_22PredicatedTileIteratorINS1L_26OutputTileOptimalThreadMapINS1L_15OutputTileShapeILi64ELi8ELi2ELi1ELi1EEENS1P_ILi1ELi4ELi1ELi1ELi4EEELi128ELi1ELi64EEEdLb0ENSD_9NoPermuteELb1EEENS1K_4warp24FragmentIteratorTensorOpIS16_S19_dNSN_IdLi2ELb1EEESE_EENS1V_20TileIteratorTensorOpIS16_S19_dSE_EENS1L_18SharedLoadIteratorINS1S_18CompactedThreadMapEdLi8EEENS1K_6thread17LinearCombinationIdLi1EddLNS24_9ScaleType4KindE0ELNS_15FloatRoundStyleE2EdEENSB_ILi0ELi4EEELi1ELi1EEENS4_30GemmIdentityThreadblockSwizzleILi1EEELSK_1ELSL_2ELSM_0EEEEEvNT_6ParamsE,"aw",@nobits
	.sectionflags	@""
	.align	16
	.zero		1024


//--------------------- .nv.shared.reserved.0     --------------------------
	.section	.nv.shared.reserved.0,"aw",@nobits
	.weak		__nv_reservedSMEM_offset_0_alias
	.size		__nv_reservedSMEM_offset_0_alias, 0, 64
	.other		__nv_reservedSMEM_offset_0_alias,@"STO_CUDA_RESERVED_SHARED STV_DEFAULT"
__nv_reservedSMEM_offset_0_alias:
	.zero		0
	.zero		64


//--------------------- .nv.global                --------------------------
	.section	.nv.global,"aw",@nobits
.nv.global:
	.type		_ZN39_INTERNAL_56cf6928_4_k_cu_67bbf105_25664cute1_E,@object
	.size		_ZN39_INTERNAL_56cf6928_4_k_cu_67bbf105_25664cute1_E,(_ZN39_INTERNAL_56cf6928_4_k_cu_67bbf105_25664cuda3std3__45__cpo6cbeginE - _ZN39_INTERNAL_56cf6928_4_k_cu_67bbf105_25664cute1_E)
_ZN39_INTERNAL_56cf6928_4_k_cu_67bbf105_25664cute1_E:
	.zero		1
	.type		_ZN39_INTERNAL_56cf6928_4_k_cu_67bbf105_25664cuda3std3__45__cpo6cbeginE,@object
	.size		_ZN39_INTERNAL_56cf6928_4_k_cu_67bbf105_25664cuda3std3__45__cpo6cbeginE,(_ZN39_INTERNAL_56cf6928_4_k_cu_67bbf105_25664cuda3std3__48in_placeE - _ZN39_INTERNAL_56cf6928_4_k_cu_67bbf105_25664cuda3std3__45__cpo6cbeginE)
_ZN39_INTERNAL_56cf6928_4_k_cu_67bbf105_25664cuda3std3__45__cpo6cbeginE:
	.zero		1
	.type		_ZN39_INTERNAL_56cf6928_4_k_cu_67bbf105_25664cuda3std3__48in_placeE,@object
	.size		_ZN39_INTERNAL_56cf6928_4_k_cu_67bbf105_25664cuda3std3__48in_placeE,(_ZN39_INTERNAL_56cf6928_4_k_cu_67bbf105_25664cuda3std6ranges3__45__cpo9iter_moveE - _ZN39_INTERNAL_56cf6928_4_k_cu_67bbf105_25664cuda3std3__48in_placeE)
_ZN39_INTERNAL_56cf6928_4_k_cu_67bbf105_25664cuda3std3__48in_placeE:
	.zero		1
	.type		_ZN39_INTERNAL_56cf6928_4_k_cu_67bbf105_25664cuda3std6ranges3__45__cpo9iter_moveE,@object
	.size		_ZN39_INTERNAL_56cf6928_4_k_cu_67bbf105_25664cuda3std6ranges3__45__cpo9iter_moveE,(_ZN39_INTERNAL_56cf6928_4_k_cu_67bbf105_25664cuda3std3__45__cpo5beginE - _ZN39_INTERNAL_56cf6928_4_k_cu_67bbf105_25664cuda3std6ranges3__45__cpo9iter_moveE)
_ZN39_INTERNAL_56cf6928_4_k_cu_67bbf105_25664cuda3std6ranges3__45__cpo9iter_moveE:
	.zero		1
	.type		_ZN39_INTERNAL_56cf6928_4_k_cu_67bbf105_25664cuda3std3__45__cpo5beginE,@object
	.size		_ZN39_INTERNAL_56cf6928_4_k_cu_67bbf105_25664cuda3std3__45__cpo5beginE,(_ZN39_INTERNAL_56cf6928_4_k_cu_67bbf105_25664cuda3std3__441_GLOBAL__N__56cf6928_4_k_cu_67bbf105_25666ignoreE - _ZN39_INTERNAL_56cf6928_4_k_cu_67bbf105_25664cuda3std3__45__cpo5beginE)
_ZN39_INTERNAL_56cf6928_4_k_cu_67bbf105_25664cuda3std3__45__cpo5beginE:
	.zero		1
	.type		_ZN39_INTERNAL_56cf6928_4_k_cu_67bbf105_25664cuda3std3__441_GLOBAL__N__56cf6928_4_k_cu_67bbf105_25666ignoreE,@object
	.size		_ZN39_INTERNAL_56cf6928_4_k_cu_67bbf105_25664cuda3std3__441_GLOBAL__N__56cf6928_4_k_cu_67bbf105_25666ignoreE,(_ZN39_INTERNAL_56cf6928_4_k_cu_67bbf105_25664cute7productE - _ZN39_INTERNAL_56cf6928_4_k_cu_67bbf105_25664cuda3std3__441_GLOBAL__N__56cf6928_4_k_cu_67bbf105_25666ignoreE)
_ZN39_INTERNAL_56cf6928_4_k_cu_67bbf105_25664cuda3std3__441_GLOBAL__N__56cf6928_4_k_cu_67bbf105_25666ignoreE:
	.zero		1
	.type		_ZN39_INTERNAL_56cf6928_4_k_cu_67bbf105_25664cute7productE,@object
	.size		_ZN39_INTERNAL_56cf6928_4_k_cu_67bbf105_25664cute7productE,(_ZN39_INTERNAL_56cf6928_4_k_cu_67bbf105_25664cuda3std3__45__cpo3endE - _ZN39_INTERNAL_56cf6928_4_k_cu_67bbf105_25664cute7productE)
_ZN39_INTERNAL_56cf6928_4_k_cu_67bbf105_25664cute7productE:
	.zero		1
	.type		_ZN39_INTERNAL_56cf6928_4_k_cu_67bbf105_25664cuda3std3__45__cpo3endE,@object
	.size		_ZN39_INTERNAL_56cf6928_4_k_cu_67bbf105_25664cuda3std3__45__cpo3endE,(_ZN39_INTERNAL_56cf6928_4_k_cu_67bbf105_25664cuda3std3__419piecewise_constructE - _ZN39_INTERNAL_56cf6928_4_k_cu_67bbf105_25664cuda3std3__45__cpo3endE)
_ZN39_INTERNAL_56cf6928_4_k_cu_67bbf105_25664cuda3std3__45__cpo3endE:
	.zero		1
	.type		_ZN39_INTERNAL_56cf6928_4_k_cu_67bbf105_25664cuda3std3__419piecewise_constructE,@object
	.size		_ZN39_INTERNAL_56cf6928_4_k_cu_67bbf105_25664cuda3std3__419piecewise_constructE,(_ZN39_INTERNAL_56cf6928_4_k_cu_67bbf105_25664cuda3std3__45__cpo4cendE - _ZN39_INTERNAL_56cf6928_4_k_cu_67bbf105_25664cuda3std3__419piecewise_constructE)
_ZN39_INTERNAL_56cf6928_4_k_cu_67bbf105_25664cuda3std3__419piecewise_constructE:
	.zero		1
	.type		_ZN39_INTERNAL_56cf6928_4_k_cu_67bbf105_25664cuda3std3__45__cpo4cendE,@object
	.size		_ZN39_INTERNAL_56cf6928_4_k_cu_67bbf105_25664cuda3std3__45__cpo4cendE,(_ZN39_INTERNAL_56cf6928_4_k_cu_67bbf105_25664cuda3std6ranges3__45__cpo4swapE - _ZN39_INTERNAL_56cf6928_4_k_cu_67bbf105_25664cuda3std3__45__cpo4cendE)
_ZN39_INTERNAL_56cf6928_4_k_cu_67bbf105_25664cuda3std3__45__cpo4cendE:
	.zero		1
	.type		_ZN39_INTERNAL_56cf6928_4_k_cu_67bbf105_25664cuda3std6ranges3__45__cpo4swapE,@object
	.size		_ZN39_INTERNAL_56cf6928_4_k_cu_67bbf105_25664cuda3std6ranges3__45__cpo4swapE,(.L_7 - _ZN39_INTERNAL_56cf6928_4_k_cu_67bbf105_25664cuda3std6ranges3__45__cpo4swapE)
_ZN39_INTERNAL_56cf6928_4_k_cu_67bbf105_25664cuda3std6ranges3__45__cpo4swapE:
	.zero		1
.L_7:


//--------------------- .nv.constant0._ZN7cutlass6KernelINS_4gemm6kernel13TrmmUniversalINS1_11threadblock13MmaMultistageINS1_9GemmShapeILi64ELi64ELi16EEENS_9transform11threadblock44PredicatedTileAccessIteratorTriangularMatrixINS_11MatrixShapeILi64ELi16EEEdNS_6layout8RowMajorELi1ENS8_29PitchLinearWarpRakedThreadMapINS_16PitchLinearShapeILi16ELi64EEELi128ENSG_ILi16ELi2EEELi1EEELNS_8SideModeE1ELNS_8FillModeE0ELNS_8DiagTypeE3ENS_5ArrayIdLi1ELb1EEEEENS9_25RegularTileAccessIteratorISC_dNSD_40RowMajorTensorOpMultiplicand64bCrosswiseELi1ESJ_Li8EEELNS_4arch14CacheOperation4KindE0ENSA_INSB_ILi16ELi64EEEdSE_Li0ENS8_31PitchLinearWarpStripedThreadMapINSG_ILi64ELi16EEELi128ESI_Li1EEELSK_1ELSL_2ELSM_0ESO_EENSQ_ISW_dNSD_40RowMajorTensorOpMultiplicandCongruous64bELi0ESZ_Li8EEELSV_0EdSE_NS4_9MmaPolicyINS1_4warp11MmaTensorOpINS6_ILi32ELi32ELi16EEEdSR_dS11_dSE_NS14_17MmaTensorOpPolicyINST_3MmaINS6_ILi8ELi8ELi4EEELi32EdSE_dNSD_11ColumnMajorEdSE_NST_13OpMultiplyAddEEENSB_ILi1ELi1EEEEELi1ELb0EbEENSB_ILi0ELi0EEES1G_Li1EEELi3ELNS1_23SharedMemoryClearOptionE1EbEENS_8epilogue11threadblock8EpilogueIS7_S1F_Li1ENS1L_22PredicatedTileIteratorINS1L_26OutputTileOptimalThreadMapINS1L_15OutputTileShapeILi64ELi8ELi2ELi1ELi1EEENS1P_ILi1ELi4ELi1ELi1ELi4EEELi128ELi1ELi64EEEdLb0ENSD_9NoPermuteELb1EEENS1K_4warp24FragmentIteratorTensorOpIS16_S19_dNSN_IdLi2ELb1EEESE_EENS1V_20TileIteratorTensorOpIS16_S19_dSE_EENS1L_18SharedLoadIteratorINS1S_18CompactedThreadMapEdLi8EEENS1K_6thread17LinearCombinationIdLi1EddLNS24_9ScaleType4KindE0ELNS_15FloatRoundStyleE2EdEENSB_ILi0ELi4EEELi1ELi1EEENS4_30GemmIdentityThreadblockSwizzleILi1EEELSK_1ELSL_2ELSM_0EEEEEvNT_6ParamsE --------------------------
	.section	.nv.constant0._ZN7cutlass6KernelINS_4gemm6kernel13TrmmUniversalINS1_11threadblock13MmaMultistageINS1_9GemmShapeILi64ELi64ELi16EEENS_9transform11threadblock44PredicatedTileAccessIteratorTriangularMatrixINS_11MatrixShapeILi64ELi16EEEdNS_6layout8RowMajorELi1ENS8_29PitchLinearWarpRakedThreadMapINS_16PitchLinearShapeILi16ELi64EEELi128ENSG_ILi16ELi2EEELi1EEELNS_8SideModeE1ELNS_8FillModeE0ELNS_8DiagTypeE3ENS_5ArrayIdLi1ELb1EEEEENS9_25RegularTileAccessIteratorISC_dNSD_40RowMajorTensorOpMultiplicand64bCrosswiseELi1ESJ_Li8EEELNS_4arch14CacheOperation4KindE0ENSA_INSB_ILi16ELi64EEEdSE_Li0ENS8_31PitchLinearWarpStripedThreadMapINSG_ILi64ELi16EEELi128ESI_Li1EEELSK_1ELSL_2ELSM_0ESO_EENSQ_ISW_dNSD_40RowMajorTensorOpMultiplicandCongruous64bELi0ESZ_Li8EEELSV_0EdSE_NS4_9MmaPolicyINS1_4warp11MmaTensorOpINS6_ILi32ELi32ELi16EEEdSR_dS11_dSE_NS14_17MmaTensorOpPolicyINST_3MmaINS6_ILi8ELi8ELi4EEELi32EdSE_dNSD_11ColumnMajorEdSE_NST_13OpMultiplyAddEEENSB_ILi1ELi1EEEEELi1ELb0EbEENSB_ILi0ELi0EEES1G_Li1EEELi3ELNS1_23SharedMemoryClearOptionE1EbEENS_8epilogue11threadblock8EpilogueIS7_S1F_Li1ENS1L_22PredicatedTileIteratorINS1L_26OutputTileOptimalThreadMapINS1L_15OutputTileShapeILi64ELi8ELi2ELi1ELi1EEENS1P_ILi1ELi4ELi1ELi1ELi4EEELi128ELi1ELi64EEEdLb0ENSD_9NoPermuteELb1EEENS1K_4warp24FragmentIteratorTensorOpIS16_S19_dNSN_IdLi2ELb1EEESE_EENS1V_20TileIteratorTensorOpIS16_S19_dSE_EENS1L_18SharedLoadIteratorINS1S_18CompactedThreadMapEdLi8EEENS1K_6thread17LinearCombinationIdLi1EddLNS24_9ScaleType4KindE0ELNS_15FloatRoundStyleE2EdEENSB_ILi0ELi4EEELi1ELi1EEENS4_30GemmIdentityThreadblockSwizzleILi1EEELSK_1ELSL_2ELSM_0EEEEEvNT_6ParamsE,"a",@progbits
	.sectionflags	@""
	.align	4
.nv.constant0._ZN7cutlass6KernelINS_4gemm6kernel13TrmmUniversalINS1_11threadblock13MmaMultistageINS1_9GemmShapeILi64ELi64ELi16EEENS_9transform11threadblock44PredicatedTileAccessIteratorTriangularMatrixINS_11MatrixShapeILi64ELi16EEEdNS_6layout8RowMajorELi1ENS8_29PitchLinearWarpRakedThreadMapINS_16PitchLinearShapeILi16ELi64EEELi128ENSG_ILi16ELi2EEELi1EEELNS_8SideModeE1ELNS_8FillModeE0ELNS_8DiagTypeE3ENS_5ArrayIdLi1ELb1EEEEENS9_25RegularTileAccessIteratorISC_dNSD_40RowMajorTensorOpMultiplicand64bCrosswiseELi1ESJ_Li8EEELNS_4arch14CacheOperation4KindE0ENSA_INSB_ILi16ELi64EEEdSE_Li0ENS8_31PitchLinearWarpStripedThreadMapINSG_ILi64ELi16EEELi128ESI_Li1EEELSK_1ELSL_2ELSM_0ESO_EENSQ_ISW_dNSD_40RowMajorTensorOpMultiplicandCongruous64bELi0ESZ_Li8EEELSV_0EdSE_NS4_9MmaPolicyINS1_4warp11MmaTensorOpINS6_ILi32ELi32ELi16EEEdSR_dS11_dSE_NS14_17MmaTensorOpPolicyINST_3MmaINS6_ILi8ELi8ELi4EEELi32EdSE_dNSD_11ColumnMajorEdSE_NST_13OpMultiplyAddEEENSB_ILi1ELi1EEEEELi1ELb0EbEENSB_ILi0ELi0EEES1G_Li1EEELi3ELNS1_23SharedMemoryClearOptionE1EbEENS_8epilogue11threadblock8EpilogueIS7_S1F_Li1ENS1L_22PredicatedTileIteratorINS1L_26OutputTileOptimalThreadMapINS1L_15OutputTileShapeILi64ELi8ELi2ELi1ELi1EEENS1P_ILi1ELi4ELi1ELi1ELi4EEELi128ELi1ELi64EEEdLb0ENSD_9NoPermuteELb1EEENS1K_4warp24FragmentIteratorTensorOpIS16_S19_dNSN_IdLi2ELb1EEESE_EENS1V_20TileIteratorTensorOpIS16_S19_dSE_EENS1L_18SharedLoadIteratorINS1S_18CompactedThreadMapEdLi8EEENS1K_6thread17LinearCombinationIdLi1EddLNS24_9ScaleType4KindE0ELNS_15FloatRoundStyleE2EdEENSB_ILi0ELi4EEELi1ELi1EEENS4_30GemmIdentityThreadblockSwizzleILi1EEELSK_1ELSL_2ELSM_0EEEEEvNT_6ParamsE:
	.zero		1192


//--------------------- SYMBOLS --------------------------

	.type		.nv.reservedSmem.offset0,@object
	.size		.nv.reservedSmem.offset0,0x4
	.type		.nv.reservedSmem.cap,@object
	.size		.nv.reservedSmem.cap,0x4
